//
// Generated by NVIDIA NVVM Compiler
//
// Compiler Build ID: CL-36424714
// Cuda compilation tools, release 13.0, V13.0.88
// Based on NVVM 20.0.0
//

.version 9.0
.target sm_100
.address_size 64

	// .globl	_Z29ascon_encrypt_advanced_kernelPKhPhS0_S0_S0_jjj
.extern .shared .align 16 .b8 shared_state[];

.visible .entry _Z29ascon_encrypt_advanced_kernelPKhPhS0_S0_S0_jjj(
	.param .u64 .ptr .align 1 _Z29ascon_encrypt_advanced_kernelPKhPhS0_S0_S0_jjj_param_0,
	.param .u64 .ptr .align 1 _Z29ascon_encrypt_advanced_kernelPKhPhS0_S0_S0_jjj_param_1,
	.param .u64 .ptr .align 1 _Z29ascon_encrypt_advanced_kernelPKhPhS0_S0_S0_jjj_param_2,
	.param .u64 .ptr .align 1 _Z29ascon_encrypt_advanced_kernelPKhPhS0_S0_S0_jjj_param_3,
	.param .u64 .ptr .align 1 _Z29ascon_encrypt_advanced_kernelPKhPhS0_S0_S0_jjj_param_4,
	.param .u32 _Z29ascon_encrypt_advanced_kernelPKhPhS0_S0_S0_jjj_param_5,
	.param .u32 _Z29ascon_encrypt_advanced_kernelPKhPhS0_S0_S0_jjj_param_6,
	.param .u32 _Z29ascon_encrypt_advanced_kernelPKhPhS0_S0_S0_jjj_param_7
)
{
	.reg .pred 	%p<36>;
	.reg .b32 	%r<1008>;
	.reg .b64 	%rd<1573>;

	ld.param.u64 	%rd64, [_Z29ascon_encrypt_advanced_kernelPKhPhS0_S0_S0_jjj_param_0];
	ld.param.u64 	%rd68, [_Z29ascon_encrypt_advanced_kernelPKhPhS0_S0_S0_jjj_param_1];
	ld.param.u64 	%rd65, [_Z29ascon_encrypt_advanced_kernelPKhPhS0_S0_S0_jjj_param_2];
	ld.param.u64 	%rd67, [_Z29ascon_encrypt_advanced_kernelPKhPhS0_S0_S0_jjj_param_4];
	ld.param.u32 	%r21, [_Z29ascon_encrypt_advanced_kernelPKhPhS0_S0_S0_jjj_param_5];
	ld.param.u32 	%r22, [_Z29ascon_encrypt_advanced_kernelPKhPhS0_S0_S0_jjj_param_6];
	cvta.to.global.u64 	%rd1, %rd68;
	mov.u32 	%r23, %ctaid.x;
	mov.u32 	%r24, %ntid.x;
	mov.u32 	%r1, %tid.x;
	mad.lo.s32 	%r1005, %r23, %r24, %r1;
	mov.u32 	%r25, %nctaid.x;
	mul.lo.s32 	%r3, %r25, %r24;
	setp.gt.u32 	%p1, %r1, 4;
	@%p1 bra 	$L__BB0_2;
	shl.b32 	%r26, %r1, 3;
	mov.u32 	%r27, shared_state;
	add.s32 	%r28, %r27, %r26;
	mov.b64 	%rd69, 0;
	st.shared.u64 	[%r28], %rd69;
$L__BB0_2:
	bar.sync 	0;
	add.s32 	%r4, %r22, 7;
	shr.u32 	%r5, %r4, 3;
	setp.ge.u32 	%p2, %r1005, %r5;
	@%p2 bra 	$L__BB0_44;
	cvta.to.global.u64 	%rd2, %rd65;
	shr.u32 	%r6, %r21, 3;
	add.s32 	%r29, %r22, 8;
	shl.b32 	%r30, %r1005, 3;
	sub.s32 	%r1004, %r22, %r30;
	cvt.u64.u32 	%rd70, %r22;
	add.s64 	%rd3, %rd1, %rd70;
	cvt.u64.u32 	%rd71, %r29;
	add.s64 	%rd4, %rd1, %rd71;
	add.s32 	%r31, %r22, 9;
	cvt.u64.u32 	%rd72, %r31;
	add.s64 	%rd5, %rd1, %rd72;
	add.s32 	%r32, %r22, 10;
	cvt.u64.u32 	%rd73, %r32;
	add.s64 	%rd6, %rd1, %rd73;
	add.s32 	%r33, %r22, 11;
	cvt.u64.u32 	%rd74, %r33;
	add.s64 	%rd7, %rd1, %rd74;
	add.s32 	%r34, %r22, 12;
	cvt.u64.u32 	%rd75, %r34;
	add.s64 	%rd8, %rd1, %rd75;
	add.s32 	%r35, %r22, 13;
	cvt.u64.u32 	%rd76, %r35;
	add.s64 	%rd9, %rd1, %rd76;
	add.s32 	%r36, %r22, 14;
	cvt.u64.u32 	%rd77, %r36;
	add.s64 	%rd10, %rd1, %rd77;
	cvt.u64.u32 	%rd78, %r4;
	add.s64 	%rd11, %rd1, %rd78;
	add.s32 	%r37, %r22, 15;
	cvt.u64.u32 	%rd79, %r37;
	add.s64 	%rd12, %rd1, %rd79;
	cvta.to.global.u64 	%rd13, %rd67;
	cvta.to.global.u64 	%rd14, %rd64;
$L__BB0_4:
	shl.b32 	%r10, %r1005, 3;
	setp.le.u32 	%p3, %r22, %r10;
	@%p3 bra 	$L__BB0_43;
	ld.param.u64 	%rd1558, [_Z29ascon_encrypt_advanced_kernelPKhPhS0_S0_S0_jjj_param_3];
	setp.eq.s32 	%p4, %r21, 0;
	ld.global.u8 	%rd80, [%rd2];
	ld.global.u8 	%rd81, [%rd2+8];
	cvta.to.global.u64 	%rd82, %rd1558;
	ld.global.u8 	%rd83, [%rd82];
	ld.global.u8 	%rd84, [%rd82+8];
	ld.global.u8 	%r38, [%rd2+1];
	mul.wide.u32 	%rd85, %r38, 256;
	or.b64  	%rd86, %rd85, %rd80;
	ld.global.u8 	%r39, [%rd2+9];
	mul.wide.u32 	%rd87, %r39, 256;
	or.b64  	%rd88, %rd87, %rd81;
	ld.global.u8 	%r40, [%rd82+1];
	mul.wide.u32 	%rd89, %r40, 256;
	or.b64  	%rd90, %rd89, %rd83;
	ld.global.u8 	%r41, [%rd82+9];
	mul.wide.u32 	%rd91, %r41, 256;
	or.b64  	%rd92, %rd91, %rd84;
	ld.global.u8 	%r42, [%rd2+2];
	mul.wide.u32 	%rd93, %r42, 65536;
	or.b64  	%rd94, %rd93, %rd86;
	ld.global.u8 	%r43, [%rd2+10];
	mul.wide.u32 	%rd95, %r43, 65536;
	or.b64  	%rd96, %rd95, %rd88;
	ld.global.u8 	%r44, [%rd82+2];
	mul.wide.u32 	%rd97, %r44, 65536;
	or.b64  	%rd98, %rd97, %rd90;
	ld.global.u8 	%r45, [%rd82+10];
	mul.wide.u32 	%rd99, %r45, 65536;
	or.b64  	%rd100, %rd99, %rd92;
	ld.global.u8 	%r46, [%rd2+3];
	mul.wide.u32 	%rd101, %r46, 16777216;
	or.b64  	%rd102, %rd101, %rd94;
	ld.global.u8 	%r47, [%rd2+11];
	mul.wide.u32 	%rd103, %r47, 16777216;
	or.b64  	%rd104, %rd103, %rd96;
	ld.global.u8 	%r48, [%rd82+3];
	mul.wide.u32 	%rd105, %r48, 16777216;
	or.b64  	%rd106, %rd105, %rd98;
	ld.global.u8 	%r49, [%rd82+11];
	mul.wide.u32 	%rd107, %r49, 16777216;
	or.b64  	%rd108, %rd107, %rd100;
	ld.global.u8 	%rd109, [%rd2+4];
	shl.b64 	%rd110, %rd109, 32;
	or.b64  	%rd111, %rd110, %rd102;
	ld.global.u8 	%rd112, [%rd2+12];
	shl.b64 	%rd113, %rd112, 32;
	or.b64  	%rd114, %rd113, %rd104;
	ld.global.u8 	%rd115, [%rd82+4];
	shl.b64 	%rd116, %rd115, 32;
	or.b64  	%rd117, %rd116, %rd106;
	ld.global.u8 	%rd118, [%rd82+12];
	shl.b64 	%rd119, %rd118, 32;
	or.b64  	%rd120, %rd119, %rd108;
	ld.global.u8 	%rd121, [%rd2+5];
	shl.b64 	%rd122, %rd121, 40;
	or.b64  	%rd123, %rd122, %rd111;
	ld.global.u8 	%rd124, [%rd2+13];
	shl.b64 	%rd125, %rd124, 40;
	or.b64  	%rd126, %rd125, %rd114;
	ld.global.u8 	%rd127, [%rd82+5];
	shl.b64 	%rd128, %rd127, 40;
	or.b64  	%rd129, %rd128, %rd117;
	ld.global.u8 	%rd130, [%rd82+13];
	shl.b64 	%rd131, %rd130, 40;
	or.b64  	%rd132, %rd131, %rd120;
	ld.global.u8 	%rd133, [%rd2+6];
	shl.b64 	%rd134, %rd133, 48;
	or.b64  	%rd135, %rd134, %rd123;
	ld.global.u8 	%rd136, [%rd2+14];
	shl.b64 	%rd137, %rd136, 48;
	or.b64  	%rd138, %rd137, %rd126;
	ld.global.u8 	%rd139, [%rd82+6];
	shl.b64 	%rd140, %rd139, 48;
	or.b64  	%rd141, %rd140, %rd129;
	ld.global.u8 	%rd142, [%rd82+14];
	shl.b64 	%rd143, %rd142, 48;
	or.b64  	%rd144, %rd143, %rd132;
	ld.global.u8 	%rd145, [%rd2+7];
	shl.b64 	%rd146, %rd145, 56;
	or.b64  	%rd15, %rd146, %rd135;
	ld.global.u8 	%rd147, [%rd2+15];
	shl.b64 	%rd148, %rd147, 56;
	or.b64  	%rd16, %rd148, %rd138;
	ld.global.u8 	%rd149, [%rd82+7];
	shl.b64 	%rd150, %rd149, 56;
	or.b64  	%rd151, %rd150, %rd141;
	ld.global.u8 	%rd152, [%rd82+15];
	shl.b64 	%rd153, %rd152, 56;
	or.b64  	%rd154, %rd153, %rd144;
	xor.b64  	%rd155, %rd16, 240;
	xor.b64  	%rd156, %rd154, -9205344418435956736;
	xor.b64  	%rd157, %rd151, %rd154;
	xor.b64  	%rd158, %rd155, %rd15;
	xor.b64  	%rd159, %rd154, 9205344418435956735;
	and.b64  	%rd160, %rd15, %rd159;
	not.b64 	%rd161, %rd15;
	and.b64  	%rd162, %rd155, %rd161;
	not.b64 	%rd163, %rd158;
	and.b64  	%rd164, %rd151, %rd163;
	not.b64 	%rd165, %rd151;
	and.b64  	%rd166, %rd154, %rd165;
	not.b64 	%rd167, %rd157;
	and.b64  	%rd168, %rd156, %rd167;
	xor.b64  	%rd169, %rd162, %rd156;
	xor.b64  	%rd170, %rd164, %rd15;
	xor.b64  	%rd171, %rd158, %rd166;
	xor.b64  	%rd172, %rd168, %rd151;
	xor.b64  	%rd173, %rd160, %rd157;
	xor.b64  	%rd174, %rd170, %rd169;
	xor.b64  	%rd175, %rd169, %rd173;
	xor.b64  	%rd176, %rd172, %rd171;
	not.b64 	%rd177, %rd171;
	mov.b64 	{%r50, %r51}, %rd175;
	shf.l.wrap.b32 	%r52, %r51, %r50, 13;
	shf.l.wrap.b32 	%r53, %r50, %r51, 13;
	mov.b64 	%rd178, {%r53, %r52};
	shf.l.wrap.b32 	%r54, %r51, %r50, 4;
	shf.l.wrap.b32 	%r55, %r50, %r51, 4;
	mov.b64 	%rd179, {%r55, %r54};
	xor.b64  	%rd180, %rd179, %rd178;
	xor.b64  	%rd181, %rd180, %rd175;
	mov.b64 	{%r56, %r57}, %rd174;
	shf.l.wrap.b32 	%r58, %r56, %r57, 3;
	shf.l.wrap.b32 	%r59, %r57, %r56, 3;
	mov.b64 	%rd182, {%r59, %r58};
	shf.l.wrap.b32 	%r60, %r56, %r57, 25;
	shf.l.wrap.b32 	%r61, %r57, %r56, 25;
	mov.b64 	%rd183, {%r61, %r60};
	xor.b64  	%rd184, %rd183, %rd182;
	xor.b64  	%rd185, %rd184, %rd174;
	mov.b64 	{%r62, %r63}, %rd177;
	shf.l.wrap.b32 	%r64, %r63, %r62, 31;
	shf.l.wrap.b32 	%r65, %r62, %r63, 31;
	mov.b64 	%rd186, {%r65, %r64};
	shf.l.wrap.b32 	%r66, %r63, %r62, 26;
	shf.l.wrap.b32 	%r67, %r62, %r63, 26;
	mov.b64 	%rd187, {%r67, %r66};
	xor.b64  	%rd188, %rd187, %rd186;
	xor.b64  	%rd189, %rd188, %rd177;
	mov.b64 	{%r68, %r69}, %rd176;
	shf.l.wrap.b32 	%r70, %r69, %r68, 22;
	shf.l.wrap.b32 	%r71, %r68, %r69, 22;
	mov.b64 	%rd190, {%r71, %r70};
	shf.l.wrap.b32 	%r72, %r69, %r68, 15;
	shf.l.wrap.b32 	%r73, %r68, %r69, 15;
	mov.b64 	%rd191, {%r73, %r72};
	xor.b64  	%rd192, %rd191, %rd190;
	xor.b64  	%rd193, %rd192, %rd176;
	mov.b64 	{%r74, %r75}, %rd173;
	shf.l.wrap.b32 	%r76, %r75, %r74, 25;
	shf.l.wrap.b32 	%r77, %r74, %r75, 25;
	mov.b64 	%rd194, {%r77, %r76};
	shf.l.wrap.b32 	%r78, %r74, %r75, 23;
	shf.l.wrap.b32 	%r79, %r75, %r74, 23;
	mov.b64 	%rd195, {%r79, %r78};
	xor.b64  	%rd196, %rd195, %rd194;
	xor.b64  	%rd197, %rd196, %rd173;
	xor.b64  	%rd198, %rd189, 225;
	xor.b64  	%rd199, %rd181, %rd197;
	xor.b64  	%rd200, %rd193, %rd197;
	xor.b64  	%rd201, %rd198, %rd185;
	not.b64 	%rd202, %rd199;
	and.b64  	%rd203, %rd185, %rd202;
	not.b64 	%rd204, %rd185;
	and.b64  	%rd205, %rd198, %rd204;
	not.b64 	%rd206, %rd201;
	and.b64  	%rd207, %rd193, %rd206;
	not.b64 	%rd208, %rd193;
	and.b64  	%rd209, %rd197, %rd208;
	not.b64 	%rd210, %rd200;
	and.b64  	%rd211, %rd199, %rd210;
	xor.b64  	%rd212, %rd205, %rd199;
	xor.b64  	%rd213, %rd207, %rd185;
	xor.b64  	%rd214, %rd201, %rd209;
	xor.b64  	%rd215, %rd211, %rd193;
	xor.b64  	%rd216, %rd203, %rd200;
	xor.b64  	%rd217, %rd213, %rd212;
	xor.b64  	%rd218, %rd212, %rd216;
	xor.b64  	%rd219, %rd215, %rd214;
	not.b64 	%rd220, %rd214;
	mov.b64 	{%r80, %r81}, %rd218;
	shf.l.wrap.b32 	%r82, %r81, %r80, 13;
	shf.l.wrap.b32 	%r83, %r80, %r81, 13;
	mov.b64 	%rd221, {%r83, %r82};
	shf.l.wrap.b32 	%r84, %r81, %r80, 4;
	shf.l.wrap.b32 	%r85, %r80, %r81, 4;
	mov.b64 	%rd222, {%r85, %r84};
	xor.b64  	%rd223, %rd222, %rd221;
	xor.b64  	%rd224, %rd223, %rd218;
	mov.b64 	{%r86, %r87}, %rd217;
	shf.l.wrap.b32 	%r88, %r86, %r87, 3;
	shf.l.wrap.b32 	%r89, %r87, %r86, 3;
	mov.b64 	%rd225, {%r89, %r88};
	shf.l.wrap.b32 	%r90, %r86, %r87, 25;
	shf.l.wrap.b32 	%r91, %r87, %r86, 25;
	mov.b64 	%rd226, {%r91, %r90};
	xor.b64  	%rd227, %rd226, %rd225;
	xor.b64  	%rd228, %rd227, %rd217;
	mov.b64 	{%r92, %r93}, %rd220;
	shf.l.wrap.b32 	%r94, %r93, %r92, 31;
	shf.l.wrap.b32 	%r95, %r92, %r93, 31;
	mov.b64 	%rd229, {%r95, %r94};
	shf.l.wrap.b32 	%r96, %r93, %r92, 26;
	shf.l.wrap.b32 	%r97, %r92, %r93, 26;
	mov.b64 	%rd230, {%r97, %r96};
	xor.b64  	%rd231, %rd230, %rd229;
	xor.b64  	%rd232, %rd231, %rd220;
	mov.b64 	{%r98, %r99}, %rd219;
	shf.l.wrap.b32 	%r100, %r99, %r98, 22;
	shf.l.wrap.b32 	%r101, %r98, %r99, 22;
	mov.b64 	%rd233, {%r101, %r100};
	shf.l.wrap.b32 	%r102, %r99, %r98, 15;
	shf.l.wrap.b32 	%r103, %r98, %r99, 15;
	mov.b64 	%rd234, {%r103, %r102};
	xor.b64  	%rd235, %rd234, %rd233;
	xor.b64  	%rd236, %rd235, %rd219;
	mov.b64 	{%r104, %r105}, %rd216;
	shf.l.wrap.b32 	%r106, %r105, %r104, 25;
	shf.l.wrap.b32 	%r107, %r104, %r105, 25;
	mov.b64 	%rd237, {%r107, %r106};
	shf.l.wrap.b32 	%r108, %r104, %r105, 23;
	shf.l.wrap.b32 	%r109, %r105, %r104, 23;
	mov.b64 	%rd238, {%r109, %r108};
	xor.b64  	%rd239, %rd238, %rd237;
	xor.b64  	%rd240, %rd239, %rd216;
	xor.b64  	%rd241, %rd232, 210;
	xor.b64  	%rd242, %rd224, %rd240;
	xor.b64  	%rd243, %rd236, %rd240;
	xor.b64  	%rd244, %rd241, %rd228;
	not.b64 	%rd245, %rd242;
	and.b64  	%rd246, %rd228, %rd245;
	not.b64 	%rd247, %rd228;
	and.b64  	%rd248, %rd241, %rd247;
	not.b64 	%rd249, %rd244;
	and.b64  	%rd250, %rd236, %rd249;
	not.b64 	%rd251, %rd236;
	and.b64  	%rd252, %rd240, %rd251;
	not.b64 	%rd253, %rd243;
	and.b64  	%rd254, %rd242, %rd253;
	xor.b64  	%rd255, %rd248, %rd242;
	xor.b64  	%rd256, %rd250, %rd228;
	xor.b64  	%rd257, %rd244, %rd252;
	xor.b64  	%rd258, %rd254, %rd236;
	xor.b64  	%rd259, %rd246, %rd243;
	xor.b64  	%rd260, %rd256, %rd255;
	xor.b64  	%rd261, %rd255, %rd259;
	xor.b64  	%rd262, %rd258, %rd257;
	not.b64 	%rd263, %rd257;
	mov.b64 	{%r110, %r111}, %rd261;
	shf.l.wrap.b32 	%r112, %r111, %r110, 13;
	shf.l.wrap.b32 	%r113, %r110, %r111, 13;
	mov.b64 	%rd264, {%r113, %r112};
	shf.l.wrap.b32 	%r114, %r111, %r110, 4;
	shf.l.wrap.b32 	%r115, %r110, %r111, 4;
	mov.b64 	%rd265, {%r115, %r114};
	xor.b64  	%rd266, %rd265, %rd264;
	xor.b64  	%rd267, %rd266, %rd261;
	mov.b64 	{%r116, %r117}, %rd260;
	shf.l.wrap.b32 	%r118, %r116, %r117, 3;
	shf.l.wrap.b32 	%r119, %r117, %r116, 3;
	mov.b64 	%rd268, {%r119, %r118};
	shf.l.wrap.b32 	%r120, %r116, %r117, 25;
	shf.l.wrap.b32 	%r121, %r117, %r116, 25;
	mov.b64 	%rd269, {%r121, %r120};
	xor.b64  	%rd270, %rd269, %rd268;
	xor.b64  	%rd271, %rd270, %rd260;
	mov.b64 	{%r122, %r123}, %rd263;
	shf.l.wrap.b32 	%r124, %r123, %r122, 31;
	shf.l.wrap.b32 	%r125, %r122, %r123, 31;
	mov.b64 	%rd272, {%r125, %r124};
	shf.l.wrap.b32 	%r126, %r123, %r122, 26;
	shf.l.wrap.b32 	%r127, %r122, %r123, 26;
	mov.b64 	%rd273, {%r127, %r126};
	xor.b64  	%rd274, %rd273, %rd272;
	xor.b64  	%rd275, %rd274, %rd263;
	mov.b64 	{%r128, %r129}, %rd262;
	shf.l.wrap.b32 	%r130, %r129, %r128, 22;
	shf.l.wrap.b32 	%r131, %r128, %r129, 22;
	mov.b64 	%rd276, {%r131, %r130};
	shf.l.wrap.b32 	%r132, %r129, %r128, 15;
	shf.l.wrap.b32 	%r133, %r128, %r129, 15;
	mov.b64 	%rd277, {%r133, %r132};
	xor.b64  	%rd278, %rd277, %rd276;
	xor.b64  	%rd279, %rd278, %rd262;
	mov.b64 	{%r134, %r135}, %rd259;
	shf.l.wrap.b32 	%r136, %r135, %r134, 25;
	shf.l.wrap.b32 	%r137, %r134, %r135, 25;
	mov.b64 	%rd280, {%r137, %r136};
	shf.l.wrap.b32 	%r138, %r134, %r135, 23;
	shf.l.wrap.b32 	%r139, %r135, %r134, 23;
	mov.b64 	%rd281, {%r139, %r138};
	xor.b64  	%rd282, %rd281, %rd280;
	xor.b64  	%rd283, %rd282, %rd259;
	xor.b64  	%rd284, %rd275, 195;
	xor.b64  	%rd285, %rd267, %rd283;
	xor.b64  	%rd286, %rd279, %rd283;
	xor.b64  	%rd287, %rd284, %rd271;
	not.b64 	%rd288, %rd285;
	and.b64  	%rd289, %rd271, %rd288;
	not.b64 	%rd290, %rd271;
	and.b64  	%rd291, %rd284, %rd290;
	not.b64 	%rd292, %rd287;
	and.b64  	%rd293, %rd279, %rd292;
	not.b64 	%rd294, %rd279;
	and.b64  	%rd295, %rd283, %rd294;
	not.b64 	%rd296, %rd286;
	and.b64  	%rd297, %rd285, %rd296;
	xor.b64  	%rd298, %rd291, %rd285;
	xor.b64  	%rd299, %rd293, %rd271;
	xor.b64  	%rd300, %rd287, %rd295;
	xor.b64  	%rd301, %rd297, %rd279;
	xor.b64  	%rd302, %rd289, %rd286;
	xor.b64  	%rd303, %rd299, %rd298;
	xor.b64  	%rd304, %rd298, %rd302;
	xor.b64  	%rd305, %rd301, %rd300;
	not.b64 	%rd306, %rd300;
	mov.b64 	{%r140, %r141}, %rd304;
	shf.l.wrap.b32 	%r142, %r141, %r140, 13;
	shf.l.wrap.b32 	%r143, %r140, %r141, 13;
	mov.b64 	%rd307, {%r143, %r142};
	shf.l.wrap.b32 	%r144, %r141, %r140, 4;
	shf.l.wrap.b32 	%r145, %r140, %r141, 4;
	mov.b64 	%rd308, {%r145, %r144};
	xor.b64  	%rd309, %rd308, %rd307;
	xor.b64  	%rd310, %rd309, %rd304;
	mov.b64 	{%r146, %r147}, %rd303;
	shf.l.wrap.b32 	%r148, %r146, %r147, 3;
	shf.l.wrap.b32 	%r149, %r147, %r146, 3;
	mov.b64 	%rd311, {%r149, %r148};
	shf.l.wrap.b32 	%r150, %r146, %r147, 25;
	shf.l.wrap.b32 	%r151, %r147, %r146, 25;
	mov.b64 	%rd312, {%r151, %r150};
	xor.b64  	%rd313, %rd312, %rd311;
	xor.b64  	%rd314, %rd313, %rd303;
	mov.b64 	{%r152, %r153}, %rd306;
	shf.l.wrap.b32 	%r154, %r153, %r152, 31;
	shf.l.wrap.b32 	%r155, %r152, %r153, 31;
	mov.b64 	%rd315, {%r155, %r154};
	shf.l.wrap.b32 	%r156, %r153, %r152, 26;
	shf.l.wrap.b32 	%r157, %r152, %r153, 26;
	mov.b64 	%rd316, {%r157, %r156};
	xor.b64  	%rd317, %rd316, %rd315;
	xor.b64  	%rd318, %rd317, %rd306;
	mov.b64 	{%r158, %r159}, %rd305;
	shf.l.wrap.b32 	%r160, %r159, %r158, 22;
	shf.l.wrap.b32 	%r161, %r158, %r159, 22;
	mov.b64 	%rd319, {%r161, %r160};
	shf.l.wrap.b32 	%r162, %r159, %r158, 15;
	shf.l.wrap.b32 	%r163, %r158, %r159, 15;
	mov.b64 	%rd320, {%r163, %r162};
	xor.b64  	%rd321, %rd320, %rd319;
	xor.b64  	%rd322, %rd321, %rd305;
	mov.b64 	{%r164, %r165}, %rd302;
	shf.l.wrap.b32 	%r166, %r165, %r164, 25;
	shf.l.wrap.b32 	%r167, %r164, %r165, 25;
	mov.b64 	%rd323, {%r167, %r166};
	shf.l.wrap.b32 	%r168, %r164, %r165, 23;
	shf.l.wrap.b32 	%r169, %r165, %r164, 23;
	mov.b64 	%rd324, {%r169, %r168};
	xor.b64  	%rd325, %rd324, %rd323;
	xor.b64  	%rd326, %rd325, %rd302;
	xor.b64  	%rd327, %rd318, 180;
	xor.b64  	%rd328, %rd310, %rd326;
	xor.b64  	%rd329, %rd322, %rd326;
	xor.b64  	%rd330, %rd327, %rd314;
	not.b64 	%rd331, %rd328;
	and.b64  	%rd332, %rd314, %rd331;
	not.b64 	%rd333, %rd314;
	and.b64  	%rd334, %rd327, %rd333;
	not.b64 	%rd335, %rd330;
	and.b64  	%rd336, %rd322, %rd335;
	not.b64 	%rd337, %rd322;
	and.b64  	%rd338, %rd326, %rd337;
	not.b64 	%rd339, %rd329;
	and.b64  	%rd340, %rd328, %rd339;
	xor.b64  	%rd341, %rd334, %rd328;
	xor.b64  	%rd342, %rd336, %rd314;
	xor.b64  	%rd343, %rd330, %rd338;
	xor.b64  	%rd344, %rd340, %rd322;
	xor.b64  	%rd345, %rd332, %rd329;
	xor.b64  	%rd346, %rd342, %rd341;
	xor.b64  	%rd347, %rd341, %rd345;
	xor.b64  	%rd348, %rd344, %rd343;
	not.b64 	%rd349, %rd343;
	mov.b64 	{%r170, %r171}, %rd347;
	shf.l.wrap.b32 	%r172, %r171, %r170, 13;
	shf.l.wrap.b32 	%r173, %r170, %r171, 13;
	mov.b64 	%rd350, {%r173, %r172};
	shf.l.wrap.b32 	%r174, %r171, %r170, 4;
	shf.l.wrap.b32 	%r175, %r170, %r171, 4;
	mov.b64 	%rd351, {%r175, %r174};
	xor.b64  	%rd352, %rd351, %rd350;
	xor.b64  	%rd353, %rd352, %rd347;
	mov.b64 	{%r176, %r177}, %rd346;
	shf.l.wrap.b32 	%r178, %r176, %r177, 3;
	shf.l.wrap.b32 	%r179, %r177, %r176, 3;
	mov.b64 	%rd354, {%r179, %r178};
	shf.l.wrap.b32 	%r180, %r176, %r177, 25;
	shf.l.wrap.b32 	%r181, %r177, %r176, 25;
	mov.b64 	%rd355, {%r181, %r180};
	xor.b64  	%rd356, %rd355, %rd354;
	xor.b64  	%rd357, %rd356, %rd346;
	mov.b64 	{%r182, %r183}, %rd349;
	shf.l.wrap.b32 	%r184, %r183, %r182, 31;
	shf.l.wrap.b32 	%r185, %r182, %r183, 31;
	mov.b64 	%rd358, {%r185, %r184};
	shf.l.wrap.b32 	%r186, %r183, %r182, 26;
	shf.l.wrap.b32 	%r187, %r182, %r183, 26;
	mov.b64 	%rd359, {%r187, %r186};
	xor.b64  	%rd360, %rd359, %rd358;
	xor.b64  	%rd361, %rd360, %rd349;
	mov.b64 	{%r188, %r189}, %rd348;
	shf.l.wrap.b32 	%r190, %r189, %r188, 22;
	shf.l.wrap.b32 	%r191, %r188, %r189, 22;
	mov.b64 	%rd362, {%r191, %r190};
	shf.l.wrap.b32 	%r192, %r189, %r188, 15;
	shf.l.wrap.b32 	%r193, %r188, %r189, 15;
	mov.b64 	%rd363, {%r193, %r192};
	xor.b64  	%rd364, %rd363, %rd362;
	xor.b64  	%rd365, %rd364, %rd348;
	mov.b64 	{%r194, %r195}, %rd345;
	shf.l.wrap.b32 	%r196, %r195, %r194, 25;
	shf.l.wrap.b32 	%r197, %r194, %r195, 25;
	mov.b64 	%rd366, {%r197, %r196};
	shf.l.wrap.b32 	%r198, %r194, %r195, 23;
	shf.l.wrap.b32 	%r199, %r195, %r194, 23;
	mov.b64 	%rd367, {%r199, %r198};
	xor.b64  	%rd368, %rd367, %rd366;
	xor.b64  	%rd369, %rd368, %rd345;
	xor.b64  	%rd370, %rd361, 165;
	xor.b64  	%rd371, %rd353, %rd369;
	xor.b64  	%rd372, %rd365, %rd369;
	xor.b64  	%rd373, %rd370, %rd357;
	not.b64 	%rd374, %rd371;
	and.b64  	%rd375, %rd357, %rd374;
	not.b64 	%rd376, %rd357;
	and.b64  	%rd377, %rd370, %rd376;
	not.b64 	%rd378, %rd373;
	and.b64  	%rd379, %rd365, %rd378;
	not.b64 	%rd380, %rd365;
	and.b64  	%rd381, %rd369, %rd380;
	not.b64 	%rd382, %rd372;
	and.b64  	%rd383, %rd371, %rd382;
	xor.b64  	%rd384, %rd377, %rd371;
	xor.b64  	%rd385, %rd379, %rd357;
	xor.b64  	%rd386, %rd373, %rd381;
	xor.b64  	%rd387, %rd383, %rd365;
	xor.b64  	%rd388, %rd375, %rd372;
	xor.b64  	%rd389, %rd385, %rd384;
	xor.b64  	%rd390, %rd384, %rd388;
	xor.b64  	%rd391, %rd387, %rd386;
	not.b64 	%rd392, %rd386;
	mov.b64 	{%r200, %r201}, %rd390;
	shf.l.wrap.b32 	%r202, %r201, %r200, 13;
	shf.l.wrap.b32 	%r203, %r200, %r201, 13;
	mov.b64 	%rd393, {%r203, %r202};
	shf.l.wrap.b32 	%r204, %r201, %r200, 4;
	shf.l.wrap.b32 	%r205, %r200, %r201, 4;
	mov.b64 	%rd394, {%r205, %r204};
	xor.b64  	%rd395, %rd394, %rd393;
	xor.b64  	%rd396, %rd395, %rd390;
	mov.b64 	{%r206, %r207}, %rd389;
	shf.l.wrap.b32 	%r208, %r206, %r207, 3;
	shf.l.wrap.b32 	%r209, %r207, %r206, 3;
	mov.b64 	%rd397, {%r209, %r208};
	shf.l.wrap.b32 	%r210, %r206, %r207, 25;
	shf.l.wrap.b32 	%r211, %r207, %r206, 25;
	mov.b64 	%rd398, {%r211, %r210};
	xor.b64  	%rd399, %rd398, %rd397;
	xor.b64  	%rd400, %rd399, %rd389;
	mov.b64 	{%r212, %r213}, %rd392;
	shf.l.wrap.b32 	%r214, %r213, %r212, 31;
	shf.l.wrap.b32 	%r215, %r212, %r213, 31;
	mov.b64 	%rd401, {%r215, %r214};
	shf.l.wrap.b32 	%r216, %r213, %r212, 26;
	shf.l.wrap.b32 	%r217, %r212, %r213, 26;
	mov.b64 	%rd402, {%r217, %r216};
	xor.b64  	%rd403, %rd402, %rd401;
	xor.b64  	%rd404, %rd403, %rd392;
	mov.b64 	{%r218, %r219}, %rd391;
	shf.l.wrap.b32 	%r220, %r219, %r218, 22;
	shf.l.wrap.b32 	%r221, %r218, %r219, 22;
	mov.b64 	%rd405, {%r221, %r220};
	shf.l.wrap.b32 	%r222, %r219, %r218, 15;
	shf.l.wrap.b32 	%r223, %r218, %r219, 15;
	mov.b64 	%rd406, {%r223, %r222};
	xor.b64  	%rd407, %rd406, %rd405;
	xor.b64  	%rd408, %rd407, %rd391;
	mov.b64 	{%r224, %r225}, %rd388;
	shf.l.wrap.b32 	%r226, %r225, %r224, 25;
	shf.l.wrap.b32 	%r227, %r224, %r225, 25;
	mov.b64 	%rd409, {%r227, %r226};
	shf.l.wrap.b32 	%r228, %r224, %r225, 23;
	shf.l.wrap.b32 	%r229, %r225, %r224, 23;
	mov.b64 	%rd410, {%r229, %r228};
	xor.b64  	%rd411, %rd410, %rd409;
	xor.b64  	%rd412, %rd411, %rd388;
	xor.b64  	%rd413, %rd404, 150;
	xor.b64  	%rd414, %rd396, %rd412;
	xor.b64  	%rd415, %rd408, %rd412;
	xor.b64  	%rd416, %rd413, %rd400;
	not.b64 	%rd417, %rd414;
	and.b64  	%rd418, %rd400, %rd417;
	not.b64 	%rd419, %rd400;
	and.b64  	%rd420, %rd413, %rd419;
	not.b64 	%rd421, %rd416;
	and.b64  	%rd422, %rd408, %rd421;
	not.b64 	%rd423, %rd408;
	and.b64  	%rd424, %rd412, %rd423;
	not.b64 	%rd425, %rd415;
	and.b64  	%rd426, %rd414, %rd425;
	xor.b64  	%rd427, %rd420, %rd414;
	xor.b64  	%rd428, %rd422, %rd400;
	xor.b64  	%rd429, %rd416, %rd424;
	xor.b64  	%rd430, %rd426, %rd408;
	xor.b64  	%rd431, %rd418, %rd415;
	xor.b64  	%rd432, %rd428, %rd427;
	xor.b64  	%rd433, %rd427, %rd431;
	xor.b64  	%rd434, %rd430, %rd429;
	not.b64 	%rd435, %rd429;
	mov.b64 	{%r230, %r231}, %rd433;
	shf.l.wrap.b32 	%r232, %r231, %r230, 13;
	shf.l.wrap.b32 	%r233, %r230, %r231, 13;
	mov.b64 	%rd436, {%r233, %r232};
	shf.l.wrap.b32 	%r234, %r231, %r230, 4;
	shf.l.wrap.b32 	%r235, %r230, %r231, 4;
	mov.b64 	%rd437, {%r235, %r234};
	xor.b64  	%rd438, %rd437, %rd436;
	xor.b64  	%rd439, %rd438, %rd433;
	mov.b64 	{%r236, %r237}, %rd432;
	shf.l.wrap.b32 	%r238, %r236, %r237, 3;
	shf.l.wrap.b32 	%r239, %r237, %r236, 3;
	mov.b64 	%rd440, {%r239, %r238};
	shf.l.wrap.b32 	%r240, %r236, %r237, 25;
	shf.l.wrap.b32 	%r241, %r237, %r236, 25;
	mov.b64 	%rd441, {%r241, %r240};
	xor.b64  	%rd442, %rd441, %rd440;
	xor.b64  	%rd443, %rd442, %rd432;
	mov.b64 	{%r242, %r243}, %rd435;
	shf.l.wrap.b32 	%r244, %r243, %r242, 31;
	shf.l.wrap.b32 	%r245, %r242, %r243, 31;
	mov.b64 	%rd444, {%r245, %r244};
	shf.l.wrap.b32 	%r246, %r243, %r242, 26;
	shf.l.wrap.b32 	%r247, %r242, %r243, 26;
	mov.b64 	%rd445, {%r247, %r246};
	xor.b64  	%rd446, %rd445, %rd444;
	xor.b64  	%rd447, %rd446, %rd435;
	mov.b64 	{%r248, %r249}, %rd434;
	shf.l.wrap.b32 	%r250, %r249, %r248, 22;
	shf.l.wrap.b32 	%r251, %r248, %r249, 22;
	mov.b64 	%rd448, {%r251, %r250};
	shf.l.wrap.b32 	%r252, %r249, %r248, 15;
	shf.l.wrap.b32 	%r253, %r248, %r249, 15;
	mov.b64 	%rd449, {%r253, %r252};
	xor.b64  	%rd450, %rd449, %rd448;
	xor.b64  	%rd451, %rd450, %rd434;
	mov.b64 	{%r254, %r255}, %rd431;
	shf.l.wrap.b32 	%r256, %r255, %r254, 25;
	shf.l.wrap.b32 	%r257, %r254, %r255, 25;
	mov.b64 	%rd452, {%r257, %r256};
	shf.l.wrap.b32 	%r258, %r254, %r255, 23;
	shf.l.wrap.b32 	%r259, %r255, %r254, 23;
	mov.b64 	%rd453, {%r259, %r258};
	xor.b64  	%rd454, %rd453, %rd452;
	xor.b64  	%rd455, %rd454, %rd431;
	xor.b64  	%rd456, %rd447, 135;
	xor.b64  	%rd457, %rd439, %rd455;
	xor.b64  	%rd458, %rd451, %rd455;
	xor.b64  	%rd459, %rd456, %rd443;
	not.b64 	%rd460, %rd457;
	and.b64  	%rd461, %rd443, %rd460;
	not.b64 	%rd462, %rd443;
	and.b64  	%rd463, %rd456, %rd462;
	not.b64 	%rd464, %rd459;
	and.b64  	%rd465, %rd451, %rd464;
	not.b64 	%rd466, %rd451;
	and.b64  	%rd467, %rd455, %rd466;
	not.b64 	%rd468, %rd458;
	and.b64  	%rd469, %rd457, %rd468;
	xor.b64  	%rd470, %rd463, %rd457;
	xor.b64  	%rd471, %rd465, %rd443;
	xor.b64  	%rd472, %rd459, %rd467;
	xor.b64  	%rd473, %rd469, %rd451;
	xor.b64  	%rd474, %rd461, %rd458;
	xor.b64  	%rd475, %rd471, %rd470;
	xor.b64  	%rd476, %rd470, %rd474;
	xor.b64  	%rd477, %rd473, %rd472;
	not.b64 	%rd478, %rd472;
	mov.b64 	{%r260, %r261}, %rd476;
	shf.l.wrap.b32 	%r262, %r261, %r260, 13;
	shf.l.wrap.b32 	%r263, %r260, %r261, 13;
	mov.b64 	%rd479, {%r263, %r262};
	shf.l.wrap.b32 	%r264, %r261, %r260, 4;
	shf.l.wrap.b32 	%r265, %r260, %r261, 4;
	mov.b64 	%rd480, {%r265, %r264};
	xor.b64  	%rd481, %rd480, %rd479;
	xor.b64  	%rd482, %rd481, %rd476;
	mov.b64 	{%r266, %r267}, %rd475;
	shf.l.wrap.b32 	%r268, %r266, %r267, 3;
	shf.l.wrap.b32 	%r269, %r267, %r266, 3;
	mov.b64 	%rd483, {%r269, %r268};
	shf.l.wrap.b32 	%r270, %r266, %r267, 25;
	shf.l.wrap.b32 	%r271, %r267, %r266, 25;
	mov.b64 	%rd484, {%r271, %r270};
	xor.b64  	%rd485, %rd484, %rd483;
	xor.b64  	%rd486, %rd485, %rd475;
	mov.b64 	{%r272, %r273}, %rd478;
	shf.l.wrap.b32 	%r274, %r273, %r272, 31;
	shf.l.wrap.b32 	%r275, %r272, %r273, 31;
	mov.b64 	%rd487, {%r275, %r274};
	shf.l.wrap.b32 	%r276, %r273, %r272, 26;
	shf.l.wrap.b32 	%r277, %r272, %r273, 26;
	mov.b64 	%rd488, {%r277, %r276};
	xor.b64  	%rd489, %rd488, %rd487;
	xor.b64  	%rd490, %rd489, %rd478;
	mov.b64 	{%r278, %r279}, %rd477;
	shf.l.wrap.b32 	%r280, %r279, %r278, 22;
	shf.l.wrap.b32 	%r281, %r278, %r279, 22;
	mov.b64 	%rd491, {%r281, %r280};
	shf.l.wrap.b32 	%r282, %r279, %r278, 15;
	shf.l.wrap.b32 	%r283, %r278, %r279, 15;
	mov.b64 	%rd492, {%r283, %r282};
	xor.b64  	%rd493, %rd492, %rd491;
	xor.b64  	%rd494, %rd493, %rd477;
	mov.b64 	{%r284, %r285}, %rd474;
	shf.l.wrap.b32 	%r286, %r285, %r284, 25;
	shf.l.wrap.b32 	%r287, %r284, %r285, 25;
	mov.b64 	%rd495, {%r287, %r286};
	shf.l.wrap.b32 	%r288, %r284, %r285, 23;
	shf.l.wrap.b32 	%r289, %r285, %r284, 23;
	mov.b64 	%rd496, {%r289, %r288};
	xor.b64  	%rd497, %rd496, %rd495;
	xor.b64  	%rd498, %rd497, %rd474;
	xor.b64  	%rd499, %rd490, 120;
	xor.b64  	%rd500, %rd482, %rd498;
	xor.b64  	%rd501, %rd494, %rd498;
	xor.b64  	%rd502, %rd499, %rd486;
	not.b64 	%rd503, %rd500;
	and.b64  	%rd504, %rd486, %rd503;
	not.b64 	%rd505, %rd486;
	and.b64  	%rd506, %rd499, %rd505;
	not.b64 	%rd507, %rd502;
	and.b64  	%rd508, %rd494, %rd507;
	not.b64 	%rd509, %rd494;
	and.b64  	%rd510, %rd498, %rd509;
	not.b64 	%rd511, %rd501;
	and.b64  	%rd512, %rd500, %rd511;
	xor.b64  	%rd513, %rd506, %rd500;
	xor.b64  	%rd514, %rd508, %rd486;
	xor.b64  	%rd515, %rd502, %rd510;
	xor.b64  	%rd516, %rd512, %rd494;
	xor.b64  	%rd517, %rd504, %rd501;
	xor.b64  	%rd518, %rd514, %rd513;
	xor.b64  	%rd519, %rd513, %rd517;
	xor.b64  	%rd520, %rd516, %rd515;
	not.b64 	%rd521, %rd515;
	mov.b64 	{%r290, %r291}, %rd519;
	shf.l.wrap.b32 	%r292, %r291, %r290, 13;
	shf.l.wrap.b32 	%r293, %r290, %r291, 13;
	mov.b64 	%rd522, {%r293, %r292};
	shf.l.wrap.b32 	%r294, %r291, %r290, 4;
	shf.l.wrap.b32 	%r295, %r290, %r291, 4;
	mov.b64 	%rd523, {%r295, %r294};
	xor.b64  	%rd524, %rd523, %rd522;
	xor.b64  	%rd525, %rd524, %rd519;
	mov.b64 	{%r296, %r297}, %rd518;
	shf.l.wrap.b32 	%r298, %r296, %r297, 3;
	shf.l.wrap.b32 	%r299, %r297, %r296, 3;
	mov.b64 	%rd526, {%r299, %r298};
	shf.l.wrap.b32 	%r300, %r296, %r297, 25;
	shf.l.wrap.b32 	%r301, %r297, %r296, 25;
	mov.b64 	%rd527, {%r301, %r300};
	xor.b64  	%rd528, %rd527, %rd526;
	xor.b64  	%rd529, %rd528, %rd518;
	mov.b64 	{%r302, %r303}, %rd521;
	shf.l.wrap.b32 	%r304, %r303, %r302, 31;
	shf.l.wrap.b32 	%r305, %r302, %r303, 31;
	mov.b64 	%rd530, {%r305, %r304};
	shf.l.wrap.b32 	%r306, %r303, %r302, 26;
	shf.l.wrap.b32 	%r307, %r302, %r303, 26;
	mov.b64 	%rd531, {%r307, %r306};
	xor.b64  	%rd532, %rd531, %rd530;
	xor.b64  	%rd533, %rd532, %rd521;
	mov.b64 	{%r308, %r309}, %rd520;
	shf.l.wrap.b32 	%r310, %r309, %r308, 22;
	shf.l.wrap.b32 	%r311, %r308, %r309, 22;
	mov.b64 	%rd534, {%r311, %r310};
	shf.l.wrap.b32 	%r312, %r309, %r308, 15;
	shf.l.wrap.b32 	%r313, %r308, %r309, 15;
	mov.b64 	%rd535, {%r313, %r312};
	xor.b64  	%rd536, %rd535, %rd534;
	xor.b64  	%rd537, %rd536, %rd520;
	mov.b64 	{%r314, %r315}, %rd517;
	shf.l.wrap.b32 	%r316, %r315, %r314, 25;
	shf.l.wrap.b32 	%r317, %r314, %r315, 25;
	mov.b64 	%rd538, {%r317, %r316};
	shf.l.wrap.b32 	%r318, %r314, %r315, 23;
	shf.l.wrap.b32 	%r319, %r315, %r314, 23;
	mov.b64 	%rd539, {%r319, %r318};
	xor.b64  	%rd540, %rd539, %rd538;
	xor.b64  	%rd541, %rd540, %rd517;
	xor.b64  	%rd542, %rd533, 105;
	xor.b64  	%rd543, %rd525, %rd541;
	xor.b64  	%rd544, %rd537, %rd541;
	xor.b64  	%rd545, %rd542, %rd529;
	not.b64 	%rd546, %rd543;
	and.b64  	%rd547, %rd529, %rd546;
	not.b64 	%rd548, %rd529;
	and.b64  	%rd549, %rd542, %rd548;
	not.b64 	%rd550, %rd545;
	and.b64  	%rd551, %rd537, %rd550;
	not.b64 	%rd552, %rd537;
	and.b64  	%rd553, %rd541, %rd552;
	not.b64 	%rd554, %rd544;
	and.b64  	%rd555, %rd543, %rd554;
	xor.b64  	%rd556, %rd549, %rd543;
	xor.b64  	%rd557, %rd551, %rd529;
	xor.b64  	%rd558, %rd545, %rd553;
	xor.b64  	%rd559, %rd555, %rd537;
	xor.b64  	%rd560, %rd547, %rd544;
	xor.b64  	%rd561, %rd557, %rd556;
	xor.b64  	%rd562, %rd556, %rd560;
	xor.b64  	%rd563, %rd559, %rd558;
	not.b64 	%rd564, %rd558;
	mov.b64 	{%r320, %r321}, %rd562;
	shf.l.wrap.b32 	%r322, %r321, %r320, 13;
	shf.l.wrap.b32 	%r323, %r320, %r321, 13;
	mov.b64 	%rd565, {%r323, %r322};
	shf.l.wrap.b32 	%r324, %r321, %r320, 4;
	shf.l.wrap.b32 	%r325, %r320, %r321, 4;
	mov.b64 	%rd566, {%r325, %r324};
	xor.b64  	%rd567, %rd566, %rd565;
	xor.b64  	%rd568, %rd567, %rd562;
	mov.b64 	{%r326, %r327}, %rd561;
	shf.l.wrap.b32 	%r328, %r326, %r327, 3;
	shf.l.wrap.b32 	%r329, %r327, %r326, 3;
	mov.b64 	%rd569, {%r329, %r328};
	shf.l.wrap.b32 	%r330, %r326, %r327, 25;
	shf.l.wrap.b32 	%r331, %r327, %r326, 25;
	mov.b64 	%rd570, {%r331, %r330};
	xor.b64  	%rd571, %rd570, %rd569;
	xor.b64  	%rd572, %rd571, %rd561;
	mov.b64 	{%r332, %r333}, %rd564;
	shf.l.wrap.b32 	%r334, %r333, %r332, 31;
	shf.l.wrap.b32 	%r335, %r332, %r333, 31;
	mov.b64 	%rd573, {%r335, %r334};
	shf.l.wrap.b32 	%r336, %r333, %r332, 26;
	shf.l.wrap.b32 	%r337, %r332, %r333, 26;
	mov.b64 	%rd574, {%r337, %r336};
	xor.b64  	%rd575, %rd574, %rd573;
	xor.b64  	%rd576, %rd575, %rd564;
	mov.b64 	{%r338, %r339}, %rd563;
	shf.l.wrap.b32 	%r340, %r339, %r338, 22;
	shf.l.wrap.b32 	%r341, %r338, %r339, 22;
	mov.b64 	%rd577, {%r341, %r340};
	shf.l.wrap.b32 	%r342, %r339, %r338, 15;
	shf.l.wrap.b32 	%r343, %r338, %r339, 15;
	mov.b64 	%rd578, {%r343, %r342};
	xor.b64  	%rd579, %rd578, %rd577;
	xor.b64  	%rd580, %rd579, %rd563;
	mov.b64 	{%r344, %r345}, %rd560;
	shf.l.wrap.b32 	%r346, %r345, %r344, 25;
	shf.l.wrap.b32 	%r347, %r344, %r345, 25;
	mov.b64 	%rd581, {%r347, %r346};
	shf.l.wrap.b32 	%r348, %r344, %r345, 23;
	shf.l.wrap.b32 	%r349, %r345, %r344, 23;
	mov.b64 	%rd582, {%r349, %r348};
	xor.b64  	%rd583, %rd582, %rd581;
	xor.b64  	%rd584, %rd583, %rd560;
	xor.b64  	%rd585, %rd576, 90;
	xor.b64  	%rd586, %rd568, %rd584;
	xor.b64  	%rd587, %rd580, %rd584;
	xor.b64  	%rd588, %rd585, %rd572;
	not.b64 	%rd589, %rd586;
	and.b64  	%rd590, %rd572, %rd589;
	not.b64 	%rd591, %rd572;
	and.b64  	%rd592, %rd585, %rd591;
	not.b64 	%rd593, %rd588;
	and.b64  	%rd594, %rd580, %rd593;
	not.b64 	%rd595, %rd580;
	and.b64  	%rd596, %rd584, %rd595;
	not.b64 	%rd597, %rd587;
	and.b64  	%rd598, %rd586, %rd597;
	xor.b64  	%rd599, %rd592, %rd586;
	xor.b64  	%rd600, %rd594, %rd572;
	xor.b64  	%rd601, %rd588, %rd596;
	xor.b64  	%rd602, %rd598, %rd580;
	xor.b64  	%rd603, %rd590, %rd587;
	xor.b64  	%rd604, %rd600, %rd599;
	xor.b64  	%rd605, %rd599, %rd603;
	xor.b64  	%rd606, %rd602, %rd601;
	not.b64 	%rd607, %rd601;
	mov.b64 	{%r350, %r351}, %rd605;
	shf.l.wrap.b32 	%r352, %r351, %r350, 13;
	shf.l.wrap.b32 	%r353, %r350, %r351, 13;
	mov.b64 	%rd608, {%r353, %r352};
	shf.l.wrap.b32 	%r354, %r351, %r350, 4;
	shf.l.wrap.b32 	%r355, %r350, %r351, 4;
	mov.b64 	%rd609, {%r355, %r354};
	xor.b64  	%rd610, %rd609, %rd608;
	xor.b64  	%rd611, %rd610, %rd605;
	mov.b64 	{%r356, %r357}, %rd604;
	shf.l.wrap.b32 	%r358, %r356, %r357, 3;
	shf.l.wrap.b32 	%r359, %r357, %r356, 3;
	mov.b64 	%rd612, {%r359, %r358};
	shf.l.wrap.b32 	%r360, %r356, %r357, 25;
	shf.l.wrap.b32 	%r361, %r357, %r356, 25;
	mov.b64 	%rd613, {%r361, %r360};
	xor.b64  	%rd614, %rd613, %rd612;
	xor.b64  	%rd615, %rd614, %rd604;
	mov.b64 	{%r362, %r363}, %rd607;
	shf.l.wrap.b32 	%r364, %r363, %r362, 31;
	shf.l.wrap.b32 	%r365, %r362, %r363, 31;
	mov.b64 	%rd616, {%r365, %r364};
	shf.l.wrap.b32 	%r366, %r363, %r362, 26;
	shf.l.wrap.b32 	%r367, %r362, %r363, 26;
	mov.b64 	%rd617, {%r367, %r366};
	xor.b64  	%rd618, %rd617, %rd616;
	xor.b64  	%rd619, %rd618, %rd607;
	mov.b64 	{%r368, %r369}, %rd606;
	shf.l.wrap.b32 	%r370, %r369, %r368, 22;
	shf.l.wrap.b32 	%r371, %r368, %r369, 22;
	mov.b64 	%rd620, {%r371, %r370};
	shf.l.wrap.b32 	%r372, %r369, %r368, 15;
	shf.l.wrap.b32 	%r373, %r368, %r369, 15;
	mov.b64 	%rd621, {%r373, %r372};
	xor.b64  	%rd622, %rd621, %rd620;
	xor.b64  	%rd623, %rd622, %rd606;
	mov.b64 	{%r374, %r375}, %rd603;
	shf.l.wrap.b32 	%r376, %r375, %r374, 25;
	shf.l.wrap.b32 	%r377, %r374, %r375, 25;
	mov.b64 	%rd624, {%r377, %r376};
	shf.l.wrap.b32 	%r378, %r374, %r375, 23;
	shf.l.wrap.b32 	%r379, %r375, %r374, 23;
	mov.b64 	%rd625, {%r379, %r378};
	xor.b64  	%rd626, %rd625, %rd624;
	xor.b64  	%rd627, %rd626, %rd603;
	xor.b64  	%rd628, %rd619, 75;
	xor.b64  	%rd629, %rd611, %rd627;
	xor.b64  	%rd630, %rd623, %rd627;
	xor.b64  	%rd631, %rd628, %rd615;
	not.b64 	%rd632, %rd629;
	and.b64  	%rd633, %rd615, %rd632;
	not.b64 	%rd634, %rd615;
	and.b64  	%rd635, %rd628, %rd634;
	not.b64 	%rd636, %rd631;
	and.b64  	%rd637, %rd623, %rd636;
	not.b64 	%rd638, %rd623;
	and.b64  	%rd639, %rd627, %rd638;
	not.b64 	%rd640, %rd630;
	and.b64  	%rd641, %rd629, %rd640;
	xor.b64  	%rd642, %rd635, %rd629;
	xor.b64  	%rd643, %rd637, %rd615;
	xor.b64  	%rd644, %rd631, %rd639;
	xor.b64  	%rd645, %rd641, %rd623;
	xor.b64  	%rd646, %rd633, %rd630;
	xor.b64  	%rd647, %rd643, %rd642;
	xor.b64  	%rd648, %rd642, %rd646;
	xor.b64  	%rd649, %rd645, %rd644;
	not.b64 	%rd650, %rd644;
	mov.b64 	{%r380, %r381}, %rd648;
	shf.l.wrap.b32 	%r382, %r381, %r380, 13;
	shf.l.wrap.b32 	%r383, %r380, %r381, 13;
	mov.b64 	%rd651, {%r383, %r382};
	shf.l.wrap.b32 	%r384, %r381, %r380, 4;
	shf.l.wrap.b32 	%r385, %r380, %r381, 4;
	mov.b64 	%rd652, {%r385, %r384};
	xor.b64  	%rd653, %rd652, %rd651;
	xor.b64  	%rd1570, %rd653, %rd648;
	mov.b64 	{%r386, %r387}, %rd647;
	shf.l.wrap.b32 	%r388, %r386, %r387, 3;
	shf.l.wrap.b32 	%r389, %r387, %r386, 3;
	mov.b64 	%rd654, {%r389, %r388};
	shf.l.wrap.b32 	%r390, %r386, %r387, 25;
	shf.l.wrap.b32 	%r391, %r387, %r386, 25;
	mov.b64 	%rd655, {%r391, %r390};
	xor.b64  	%rd656, %rd655, %rd654;
	xor.b64  	%rd1569, %rd656, %rd647;
	mov.b64 	{%r392, %r393}, %rd650;
	shf.l.wrap.b32 	%r394, %r393, %r392, 31;
	shf.l.wrap.b32 	%r395, %r392, %r393, 31;
	mov.b64 	%rd657, {%r395, %r394};
	shf.l.wrap.b32 	%r396, %r393, %r392, 26;
	shf.l.wrap.b32 	%r397, %r392, %r393, 26;
	mov.b64 	%rd658, {%r397, %r396};
	xor.b64  	%rd659, %rd658, %rd657;
	xor.b64  	%rd1568, %rd659, %rd650;
	mov.b64 	{%r398, %r399}, %rd649;
	shf.l.wrap.b32 	%r400, %r399, %r398, 22;
	shf.l.wrap.b32 	%r401, %r398, %r399, 22;
	mov.b64 	%rd660, {%r401, %r400};
	shf.l.wrap.b32 	%r402, %r399, %r398, 15;
	shf.l.wrap.b32 	%r403, %r398, %r399, 15;
	mov.b64 	%rd661, {%r403, %r402};
	xor.b64  	%rd662, %rd661, %rd660;
	xor.b64  	%rd1567, %rd662, %rd649;
	mov.b64 	{%r404, %r405}, %rd646;
	shf.l.wrap.b32 	%r406, %r405, %r404, 25;
	shf.l.wrap.b32 	%r407, %r404, %r405, 25;
	mov.b64 	%rd663, {%r407, %r406};
	shf.l.wrap.b32 	%r408, %r404, %r405, 23;
	shf.l.wrap.b32 	%r409, %r405, %r404, 23;
	mov.b64 	%rd664, {%r409, %r408};
	xor.b64  	%rd665, %rd664, %rd663;
	xor.b64  	%rd1566, %rd665, %rd646;
	@%p4 bra 	$L__BB0_21;
	mov.b32 	%r1007, 0;
	mov.u32 	%r1006, %r21;
$L__BB0_7:
	mov.u32 	%r12, %r1007;
	shl.b32 	%r13, %r12, 3;
	setp.le.u32 	%p5, %r21, %r13;
	@%p5 bra 	$L__BB0_19;
	sub.s32 	%r14, %r21, %r13;
	setp.eq.s32 	%p7, %r14, 0;
	mov.b64 	%rd1564, 0;
	@%p7 bra 	$L__BB0_17;
	cvt.u64.u32 	%rd667, %r13;
	add.s64 	%rd27, %rd13, %rd667;
	ld.global.u8 	%rd1564, [%rd27];
	setp.lt.u32 	%p8, %r1006, 2;
	@%p8 bra 	$L__BB0_17;
	ld.global.u8 	%r411, [%rd27+1];
	mul.wide.u32 	%rd668, %r411, 256;
	or.b64  	%rd1564, %rd668, %rd1564;
	setp.eq.s32 	%p9, %r1006, 2;
	@%p9 bra 	$L__BB0_17;
	ld.global.u8 	%r412, [%rd27+2];
	mul.wide.u32 	%rd669, %r412, 65536;
	or.b64  	%rd1564, %rd669, %rd1564;
	setp.eq.s32 	%p10, %r1006, 3;
	@%p10 bra 	$L__BB0_17;
	ld.global.u8 	%r413, [%rd27+3];
	mul.wide.u32 	%rd670, %r413, 16777216;
	or.b64  	%rd1564, %rd670, %rd1564;
	setp.eq.s32 	%p11, %r1006, 4;
	@%p11 bra 	$L__BB0_17;
	ld.global.u8 	%rd671, [%rd27+4];
	shl.b64 	%rd672, %rd671, 32;
	or.b64  	%rd1564, %rd672, %rd1564;
	setp.eq.s32 	%p12, %r1006, 5;
	@%p12 bra 	$L__BB0_17;
	ld.global.u8 	%rd673, [%rd27+5];
	shl.b64 	%rd674, %rd673, 40;
	or.b64  	%rd1564, %rd674, %rd1564;
	setp.eq.s32 	%p13, %r1006, 6;
	@%p13 bra 	$L__BB0_17;
	ld.global.u8 	%rd675, [%rd27+6];
	shl.b64 	%rd676, %rd675, 48;
	or.b64  	%rd1564, %rd676, %rd1564;
	setp.eq.s32 	%p14, %r1006, 7;
	@%p14 bra 	$L__BB0_17;
	ld.global.u8 	%rd677, [%rd27+7];
	shl.b64 	%rd678, %rd677, 56;
	or.b64  	%rd1564, %rd678, %rd1564;
$L__BB0_17:
	setp.gt.u32 	%p15, %r14, 7;
	@%p15 bra 	$L__BB0_20;
	min.u32 	%r414, %r14, 8;
	shl.b32 	%r415, %r414, 3;
	mov.b64 	%rd679, 128;
	shl.b64 	%rd680, %rd679, %r415;
	or.b64  	%rd1564, %rd1564, %rd680;
	bra.uni 	$L__BB0_20;
$L__BB0_19:
	setp.eq.s32 	%p6, %r21, %r13;
	selp.b64 	%rd1564, 128, 0, %p6;
$L__BB0_20:
	xor.b64  	%rd681, %rd1564, %rd1570;
	xor.b64  	%rd682, %rd1568, 180;
	xor.b64  	%rd683, %rd681, %rd1566;
	xor.b64  	%rd684, %rd1567, %rd1566;
	xor.b64  	%rd685, %rd682, %rd1569;
	not.b64 	%rd686, %rd683;
	and.b64  	%rd687, %rd1569, %rd686;
	not.b64 	%rd688, %rd1569;
	and.b64  	%rd689, %rd682, %rd688;
	not.b64 	%rd690, %rd685;
	and.b64  	%rd691, %rd1567, %rd690;
	not.b64 	%rd692, %rd1567;
	and.b64  	%rd693, %rd1566, %rd692;
	not.b64 	%rd694, %rd684;
	and.b64  	%rd695, %rd683, %rd694;
	xor.b64  	%rd696, %rd689, %rd683;
	xor.b64  	%rd697, %rd691, %rd1569;
	xor.b64  	%rd698, %rd685, %rd693;
	xor.b64  	%rd699, %rd695, %rd1567;
	xor.b64  	%rd700, %rd687, %rd684;
	xor.b64  	%rd701, %rd697, %rd696;
	xor.b64  	%rd702, %rd696, %rd700;
	xor.b64  	%rd703, %rd699, %rd698;
	not.b64 	%rd704, %rd698;
	mov.b64 	{%r416, %r417}, %rd702;
	shf.l.wrap.b32 	%r418, %r417, %r416, 13;
	shf.l.wrap.b32 	%r419, %r416, %r417, 13;
	mov.b64 	%rd705, {%r419, %r418};
	shf.l.wrap.b32 	%r420, %r417, %r416, 4;
	shf.l.wrap.b32 	%r421, %r416, %r417, 4;
	mov.b64 	%rd706, {%r421, %r420};
	xor.b64  	%rd707, %rd706, %rd705;
	xor.b64  	%rd708, %rd707, %rd702;
	mov.b64 	{%r422, %r423}, %rd701;
	shf.l.wrap.b32 	%r424, %r422, %r423, 3;
	shf.l.wrap.b32 	%r425, %r423, %r422, 3;
	mov.b64 	%rd709, {%r425, %r424};
	shf.l.wrap.b32 	%r426, %r422, %r423, 25;
	shf.l.wrap.b32 	%r427, %r423, %r422, 25;
	mov.b64 	%rd710, {%r427, %r426};
	xor.b64  	%rd711, %rd710, %rd709;
	xor.b64  	%rd712, %rd711, %rd701;
	mov.b64 	{%r428, %r429}, %rd704;
	shf.l.wrap.b32 	%r430, %r429, %r428, 31;
	shf.l.wrap.b32 	%r431, %r428, %r429, 31;
	mov.b64 	%rd713, {%r431, %r430};
	shf.l.wrap.b32 	%r432, %r429, %r428, 26;
	shf.l.wrap.b32 	%r433, %r428, %r429, 26;
	mov.b64 	%rd714, {%r433, %r432};
	xor.b64  	%rd715, %rd714, %rd713;
	xor.b64  	%rd716, %rd715, %rd704;
	mov.b64 	{%r434, %r435}, %rd703;
	shf.l.wrap.b32 	%r436, %r435, %r434, 22;
	shf.l.wrap.b32 	%r437, %r434, %r435, 22;
	mov.b64 	%rd717, {%r437, %r436};
	shf.l.wrap.b32 	%r438, %r435, %r434, 15;
	shf.l.wrap.b32 	%r439, %r434, %r435, 15;
	mov.b64 	%rd718, {%r439, %r438};
	xor.b64  	%rd719, %rd718, %rd717;
	xor.b64  	%rd720, %rd719, %rd703;
	mov.b64 	{%r440, %r441}, %rd700;
	shf.l.wrap.b32 	%r442, %r441, %r440, 25;
	shf.l.wrap.b32 	%r443, %r440, %r441, 25;
	mov.b64 	%rd721, {%r443, %r442};
	shf.l.wrap.b32 	%r444, %r440, %r441, 23;
	shf.l.wrap.b32 	%r445, %r441, %r440, 23;
	mov.b64 	%rd722, {%r445, %r444};
	xor.b64  	%rd723, %rd722, %rd721;
	xor.b64  	%rd724, %rd723, %rd700;
	xor.b64  	%rd725, %rd716, 165;
	xor.b64  	%rd726, %rd708, %rd724;
	xor.b64  	%rd727, %rd720, %rd724;
	xor.b64  	%rd728, %rd725, %rd712;
	not.b64 	%rd729, %rd726;
	and.b64  	%rd730, %rd712, %rd729;
	not.b64 	%rd731, %rd712;
	and.b64  	%rd732, %rd725, %rd731;
	not.b64 	%rd733, %rd728;
	and.b64  	%rd734, %rd720, %rd733;
	not.b64 	%rd735, %rd720;
	and.b64  	%rd736, %rd724, %rd735;
	not.b64 	%rd737, %rd727;
	and.b64  	%rd738, %rd726, %rd737;
	xor.b64  	%rd739, %rd732, %rd726;
	xor.b64  	%rd740, %rd734, %rd712;
	xor.b64  	%rd741, %rd728, %rd736;
	xor.b64  	%rd742, %rd738, %rd720;
	xor.b64  	%rd743, %rd730, %rd727;
	xor.b64  	%rd744, %rd740, %rd739;
	xor.b64  	%rd745, %rd739, %rd743;
	xor.b64  	%rd746, %rd742, %rd741;
	not.b64 	%rd747, %rd741;
	mov.b64 	{%r446, %r447}, %rd745;
	shf.l.wrap.b32 	%r448, %r447, %r446, 13;
	shf.l.wrap.b32 	%r449, %r446, %r447, 13;
	mov.b64 	%rd748, {%r449, %r448};
	shf.l.wrap.b32 	%r450, %r447, %r446, 4;
	shf.l.wrap.b32 	%r451, %r446, %r447, 4;
	mov.b64 	%rd749, {%r451, %r450};
	xor.b64  	%rd750, %rd749, %rd748;
	xor.b64  	%rd751, %rd750, %rd745;
	mov.b64 	{%r452, %r453}, %rd744;
	shf.l.wrap.b32 	%r454, %r452, %r453, 3;
	shf.l.wrap.b32 	%r455, %r453, %r452, 3;
	mov.b64 	%rd752, {%r455, %r454};
	shf.l.wrap.b32 	%r456, %r452, %r453, 25;
	shf.l.wrap.b32 	%r457, %r453, %r452, 25;
	mov.b64 	%rd753, {%r457, %r456};
	xor.b64  	%rd754, %rd753, %rd752;
	xor.b64  	%rd755, %rd754, %rd744;
	mov.b64 	{%r458, %r459}, %rd747;
	shf.l.wrap.b32 	%r460, %r459, %r458, 31;
	shf.l.wrap.b32 	%r461, %r458, %r459, 31;
	mov.b64 	%rd756, {%r461, %r460};
	shf.l.wrap.b32 	%r462, %r459, %r458, 26;
	shf.l.wrap.b32 	%r463, %r458, %r459, 26;
	mov.b64 	%rd757, {%r463, %r462};
	xor.b64  	%rd758, %rd757, %rd756;
	xor.b64  	%rd759, %rd758, %rd747;
	mov.b64 	{%r464, %r465}, %rd746;
	shf.l.wrap.b32 	%r466, %r465, %r464, 22;
	shf.l.wrap.b32 	%r467, %r464, %r465, 22;
	mov.b64 	%rd760, {%r467, %r466};
	shf.l.wrap.b32 	%r468, %r465, %r464, 15;
	shf.l.wrap.b32 	%r469, %r464, %r465, 15;
	mov.b64 	%rd761, {%r469, %r468};
	xor.b64  	%rd762, %rd761, %rd760;
	xor.b64  	%rd763, %rd762, %rd746;
	mov.b64 	{%r470, %r471}, %rd743;
	shf.l.wrap.b32 	%r472, %r471, %r470, 25;
	shf.l.wrap.b32 	%r473, %r470, %r471, 25;
	mov.b64 	%rd764, {%r473, %r472};
	shf.l.wrap.b32 	%r474, %r470, %r471, 23;
	shf.l.wrap.b32 	%r475, %r471, %r470, 23;
	mov.b64 	%rd765, {%r475, %r474};
	xor.b64  	%rd766, %rd765, %rd764;
	xor.b64  	%rd767, %rd766, %rd743;
	xor.b64  	%rd768, %rd759, 150;
	xor.b64  	%rd769, %rd751, %rd767;
	xor.b64  	%rd770, %rd763, %rd767;
	xor.b64  	%rd771, %rd768, %rd755;
	not.b64 	%rd772, %rd769;
	and.b64  	%rd773, %rd755, %rd772;
	not.b64 	%rd774, %rd755;
	and.b64  	%rd775, %rd768, %rd774;
	not.b64 	%rd776, %rd771;
	and.b64  	%rd777, %rd763, %rd776;
	not.b64 	%rd778, %rd763;
	and.b64  	%rd779, %rd767, %rd778;
	not.b64 	%rd780, %rd770;
	and.b64  	%rd781, %rd769, %rd780;
	xor.b64  	%rd782, %rd775, %rd769;
	xor.b64  	%rd783, %rd777, %rd755;
	xor.b64  	%rd784, %rd771, %rd779;
	xor.b64  	%rd785, %rd781, %rd763;
	xor.b64  	%rd786, %rd773, %rd770;
	xor.b64  	%rd787, %rd783, %rd782;
	xor.b64  	%rd788, %rd782, %rd786;
	xor.b64  	%rd789, %rd785, %rd784;
	not.b64 	%rd790, %rd784;
	mov.b64 	{%r476, %r477}, %rd788;
	shf.l.wrap.b32 	%r478, %r477, %r476, 13;
	shf.l.wrap.b32 	%r479, %r476, %r477, 13;
	mov.b64 	%rd791, {%r479, %r478};
	shf.l.wrap.b32 	%r480, %r477, %r476, 4;
	shf.l.wrap.b32 	%r481, %r476, %r477, 4;
	mov.b64 	%rd792, {%r481, %r480};
	xor.b64  	%rd793, %rd792, %rd791;
	xor.b64  	%rd794, %rd793, %rd788;
	mov.b64 	{%r482, %r483}, %rd787;
	shf.l.wrap.b32 	%r484, %r482, %r483, 3;
	shf.l.wrap.b32 	%r485, %r483, %r482, 3;
	mov.b64 	%rd795, {%r485, %r484};
	shf.l.wrap.b32 	%r486, %r482, %r483, 25;
	shf.l.wrap.b32 	%r487, %r483, %r482, 25;
	mov.b64 	%rd796, {%r487, %r486};
	xor.b64  	%rd797, %rd796, %rd795;
	xor.b64  	%rd798, %rd797, %rd787;
	mov.b64 	{%r488, %r489}, %rd790;
	shf.l.wrap.b32 	%r490, %r489, %r488, 31;
	shf.l.wrap.b32 	%r491, %r488, %r489, 31;
	mov.b64 	%rd799, {%r491, %r490};
	shf.l.wrap.b32 	%r492, %r489, %r488, 26;
	shf.l.wrap.b32 	%r493, %r488, %r489, 26;
	mov.b64 	%rd800, {%r493, %r492};
	xor.b64  	%rd801, %rd800, %rd799;
	xor.b64  	%rd802, %rd801, %rd790;
	mov.b64 	{%r494, %r495}, %rd789;
	shf.l.wrap.b32 	%r496, %r495, %r494, 22;
	shf.l.wrap.b32 	%r497, %r494, %r495, 22;
	mov.b64 	%rd803, {%r497, %r496};
	shf.l.wrap.b32 	%r498, %r495, %r494, 15;
	shf.l.wrap.b32 	%r499, %r494, %r495, 15;
	mov.b64 	%rd804, {%r499, %r498};
	xor.b64  	%rd805, %rd804, %rd803;
	xor.b64  	%rd806, %rd805, %rd789;
	mov.b64 	{%r500, %r501}, %rd786;
	shf.l.wrap.b32 	%r502, %r501, %r500, 25;
	shf.l.wrap.b32 	%r503, %r500, %r501, 25;
	mov.b64 	%rd807, {%r503, %r502};
	shf.l.wrap.b32 	%r504, %r500, %r501, 23;
	shf.l.wrap.b32 	%r505, %r501, %r500, 23;
	mov.b64 	%rd808, {%r505, %r504};
	xor.b64  	%rd809, %rd808, %rd807;
	xor.b64  	%rd810, %rd809, %rd786;
	xor.b64  	%rd811, %rd802, 135;
	xor.b64  	%rd812, %rd794, %rd810;
	xor.b64  	%rd813, %rd806, %rd810;
	xor.b64  	%rd814, %rd811, %rd798;
	not.b64 	%rd815, %rd812;
	and.b64  	%rd816, %rd798, %rd815;
	not.b64 	%rd817, %rd798;
	and.b64  	%rd818, %rd811, %rd817;
	not.b64 	%rd819, %rd814;
	and.b64  	%rd820, %rd806, %rd819;
	not.b64 	%rd821, %rd806;
	and.b64  	%rd822, %rd810, %rd821;
	not.b64 	%rd823, %rd813;
	and.b64  	%rd824, %rd812, %rd823;
	xor.b64  	%rd825, %rd818, %rd812;
	xor.b64  	%rd826, %rd820, %rd798;
	xor.b64  	%rd827, %rd814, %rd822;
	xor.b64  	%rd828, %rd824, %rd806;
	xor.b64  	%rd829, %rd816, %rd813;
	xor.b64  	%rd830, %rd826, %rd825;
	xor.b64  	%rd831, %rd825, %rd829;
	xor.b64  	%rd832, %rd828, %rd827;
	not.b64 	%rd833, %rd827;
	mov.b64 	{%r506, %r507}, %rd831;
	shf.l.wrap.b32 	%r508, %r507, %r506, 13;
	shf.l.wrap.b32 	%r509, %r506, %r507, 13;
	mov.b64 	%rd834, {%r509, %r508};
	shf.l.wrap.b32 	%r510, %r507, %r506, 4;
	shf.l.wrap.b32 	%r511, %r506, %r507, 4;
	mov.b64 	%rd835, {%r511, %r510};
	xor.b64  	%rd836, %rd835, %rd834;
	xor.b64  	%rd837, %rd836, %rd831;
	mov.b64 	{%r512, %r513}, %rd830;
	shf.l.wrap.b32 	%r514, %r512, %r513, 3;
	shf.l.wrap.b32 	%r515, %r513, %r512, 3;
	mov.b64 	%rd838, {%r515, %r514};
	shf.l.wrap.b32 	%r516, %r512, %r513, 25;
	shf.l.wrap.b32 	%r517, %r513, %r512, 25;
	mov.b64 	%rd839, {%r517, %r516};
	xor.b64  	%rd840, %rd839, %rd838;
	xor.b64  	%rd841, %rd840, %rd830;
	mov.b64 	{%r518, %r519}, %rd833;
	shf.l.wrap.b32 	%r520, %r519, %r518, 31;
	shf.l.wrap.b32 	%r521, %r518, %r519, 31;
	mov.b64 	%rd842, {%r521, %r520};
	shf.l.wrap.b32 	%r522, %r519, %r518, 26;
	shf.l.wrap.b32 	%r523, %r518, %r519, 26;
	mov.b64 	%rd843, {%r523, %r522};
	xor.b64  	%rd844, %rd843, %rd842;
	xor.b64  	%rd845, %rd844, %rd833;
	mov.b64 	{%r524, %r525}, %rd832;
	shf.l.wrap.b32 	%r526, %r525, %r524, 22;
	shf.l.wrap.b32 	%r527, %r524, %r525, 22;
	mov.b64 	%rd846, {%r527, %r526};
	shf.l.wrap.b32 	%r528, %r525, %r524, 15;
	shf.l.wrap.b32 	%r529, %r524, %r525, 15;
	mov.b64 	%rd847, {%r529, %r528};
	xor.b64  	%rd848, %rd847, %rd846;
	xor.b64  	%rd849, %rd848, %rd832;
	mov.b64 	{%r530, %r531}, %rd829;
	shf.l.wrap.b32 	%r532, %r531, %r530, 25;
	shf.l.wrap.b32 	%r533, %r530, %r531, 25;
	mov.b64 	%rd850, {%r533, %r532};
	shf.l.wrap.b32 	%r534, %r530, %r531, 23;
	shf.l.wrap.b32 	%r535, %r531, %r530, 23;
	mov.b64 	%rd851, {%r535, %r534};
	xor.b64  	%rd852, %rd851, %rd850;
	xor.b64  	%rd853, %rd852, %rd829;
	xor.b64  	%rd854, %rd845, 120;
	xor.b64  	%rd855, %rd837, %rd853;
	xor.b64  	%rd856, %rd849, %rd853;
	xor.b64  	%rd857, %rd854, %rd841;
	not.b64 	%rd858, %rd855;
	and.b64  	%rd859, %rd841, %rd858;
	not.b64 	%rd860, %rd841;
	and.b64  	%rd861, %rd854, %rd860;
	not.b64 	%rd862, %rd857;
	and.b64  	%rd863, %rd849, %rd862;
	not.b64 	%rd864, %rd849;
	and.b64  	%rd865, %rd853, %rd864;
	not.b64 	%rd866, %rd856;
	and.b64  	%rd867, %rd855, %rd866;
	xor.b64  	%rd868, %rd861, %rd855;
	xor.b64  	%rd869, %rd863, %rd841;
	xor.b64  	%rd870, %rd857, %rd865;
	xor.b64  	%rd871, %rd867, %rd849;
	xor.b64  	%rd872, %rd859, %rd856;
	xor.b64  	%rd873, %rd869, %rd868;
	xor.b64  	%rd874, %rd868, %rd872;
	xor.b64  	%rd875, %rd871, %rd870;
	not.b64 	%rd876, %rd870;
	mov.b64 	{%r536, %r537}, %rd874;
	shf.l.wrap.b32 	%r538, %r537, %r536, 13;
	shf.l.wrap.b32 	%r539, %r536, %r537, 13;
	mov.b64 	%rd877, {%r539, %r538};
	shf.l.wrap.b32 	%r540, %r537, %r536, 4;
	shf.l.wrap.b32 	%r541, %r536, %r537, 4;
	mov.b64 	%rd878, {%r541, %r540};
	xor.b64  	%rd879, %rd878, %rd877;
	xor.b64  	%rd880, %rd879, %rd874;
	mov.b64 	{%r542, %r543}, %rd873;
	shf.l.wrap.b32 	%r544, %r542, %r543, 3;
	shf.l.wrap.b32 	%r545, %r543, %r542, 3;
	mov.b64 	%rd881, {%r545, %r544};
	shf.l.wrap.b32 	%r546, %r542, %r543, 25;
	shf.l.wrap.b32 	%r547, %r543, %r542, 25;
	mov.b64 	%rd882, {%r547, %r546};
	xor.b64  	%rd883, %rd882, %rd881;
	xor.b64  	%rd884, %rd883, %rd873;
	mov.b64 	{%r548, %r549}, %rd876;
	shf.l.wrap.b32 	%r550, %r549, %r548, 31;
	shf.l.wrap.b32 	%r551, %r548, %r549, 31;
	mov.b64 	%rd885, {%r551, %r550};
	shf.l.wrap.b32 	%r552, %r549, %r548, 26;
	shf.l.wrap.b32 	%r553, %r548, %r549, 26;
	mov.b64 	%rd886, {%r553, %r552};
	xor.b64  	%rd887, %rd886, %rd885;
	xor.b64  	%rd888, %rd887, %rd876;
	mov.b64 	{%r554, %r555}, %rd875;
	shf.l.wrap.b32 	%r556, %r555, %r554, 22;
	shf.l.wrap.b32 	%r557, %r554, %r555, 22;
	mov.b64 	%rd889, {%r557, %r556};
	shf.l.wrap.b32 	%r558, %r555, %r554, 15;
	shf.l.wrap.b32 	%r559, %r554, %r555, 15;
	mov.b64 	%rd890, {%r559, %r558};
	xor.b64  	%rd891, %rd890, %rd889;
	xor.b64  	%rd892, %rd891, %rd875;
	mov.b64 	{%r560, %r561}, %rd872;
	shf.l.wrap.b32 	%r562, %r561, %r560, 25;
	shf.l.wrap.b32 	%r563, %r560, %r561, 25;
	mov.b64 	%rd893, {%r563, %r562};
	shf.l.wrap.b32 	%r564, %r560, %r561, 23;
	shf.l.wrap.b32 	%r565, %r561, %r560, 23;
	mov.b64 	%rd894, {%r565, %r564};
	xor.b64  	%rd895, %rd894, %rd893;
	xor.b64  	%rd896, %rd895, %rd872;
	xor.b64  	%rd897, %rd888, 105;
	xor.b64  	%rd898, %rd880, %rd896;
	xor.b64  	%rd899, %rd892, %rd896;
	xor.b64  	%rd900, %rd897, %rd884;
	not.b64 	%rd901, %rd898;
	and.b64  	%rd902, %rd884, %rd901;
	not.b64 	%rd903, %rd884;
	and.b64  	%rd904, %rd897, %rd903;
	not.b64 	%rd905, %rd900;
	and.b64  	%rd906, %rd892, %rd905;
	not.b64 	%rd907, %rd892;
	and.b64  	%rd908, %rd896, %rd907;
	not.b64 	%rd909, %rd899;
	and.b64  	%rd910, %rd898, %rd909;
	xor.b64  	%rd911, %rd904, %rd898;
	xor.b64  	%rd912, %rd906, %rd884;
	xor.b64  	%rd913, %rd900, %rd908;
	xor.b64  	%rd914, %rd910, %rd892;
	xor.b64  	%rd915, %rd902, %rd899;
	xor.b64  	%rd916, %rd912, %rd911;
	xor.b64  	%rd917, %rd911, %rd915;
	xor.b64  	%rd918, %rd914, %rd913;
	not.b64 	%rd919, %rd913;
	mov.b64 	{%r566, %r567}, %rd917;
	shf.l.wrap.b32 	%r568, %r567, %r566, 13;
	shf.l.wrap.b32 	%r569, %r566, %r567, 13;
	mov.b64 	%rd920, {%r569, %r568};
	shf.l.wrap.b32 	%r570, %r567, %r566, 4;
	shf.l.wrap.b32 	%r571, %r566, %r567, 4;
	mov.b64 	%rd921, {%r571, %r570};
	xor.b64  	%rd922, %rd921, %rd920;
	xor.b64  	%rd923, %rd922, %rd917;
	mov.b64 	{%r572, %r573}, %rd916;
	shf.l.wrap.b32 	%r574, %r572, %r573, 3;
	shf.l.wrap.b32 	%r575, %r573, %r572, 3;
	mov.b64 	%rd924, {%r575, %r574};
	shf.l.wrap.b32 	%r576, %r572, %r573, 25;
	shf.l.wrap.b32 	%r577, %r573, %r572, 25;
	mov.b64 	%rd925, {%r577, %r576};
	xor.b64  	%rd926, %rd925, %rd924;
	xor.b64  	%rd927, %rd926, %rd916;
	mov.b64 	{%r578, %r579}, %rd919;
	shf.l.wrap.b32 	%r580, %r579, %r578, 31;
	shf.l.wrap.b32 	%r581, %r578, %r579, 31;
	mov.b64 	%rd928, {%r581, %r580};
	shf.l.wrap.b32 	%r582, %r579, %r578, 26;
	shf.l.wrap.b32 	%r583, %r578, %r579, 26;
	mov.b64 	%rd929, {%r583, %r582};
	xor.b64  	%rd930, %rd929, %rd928;
	xor.b64  	%rd931, %rd930, %rd919;
	mov.b64 	{%r584, %r585}, %rd918;
	shf.l.wrap.b32 	%r586, %r585, %r584, 22;
	shf.l.wrap.b32 	%r587, %r584, %r585, 22;
	mov.b64 	%rd932, {%r587, %r586};
	shf.l.wrap.b32 	%r588, %r585, %r584, 15;
	shf.l.wrap.b32 	%r589, %r584, %r585, 15;
	mov.b64 	%rd933, {%r589, %r588};
	xor.b64  	%rd934, %rd933, %rd932;
	xor.b64  	%rd935, %rd934, %rd918;
	mov.b64 	{%r590, %r591}, %rd915;
	shf.l.wrap.b32 	%r592, %r591, %r590, 25;
	shf.l.wrap.b32 	%r593, %r590, %r591, 25;
	mov.b64 	%rd936, {%r593, %r592};
	shf.l.wrap.b32 	%r594, %r590, %r591, 23;
	shf.l.wrap.b32 	%r595, %r591, %r590, 23;
	mov.b64 	%rd937, {%r595, %r594};
	xor.b64  	%rd938, %rd937, %rd936;
	xor.b64  	%rd939, %rd938, %rd915;
	xor.b64  	%rd940, %rd931, 90;
	xor.b64  	%rd941, %rd923, %rd939;
	xor.b64  	%rd942, %rd935, %rd939;
	xor.b64  	%rd943, %rd940, %rd927;
	not.b64 	%rd944, %rd941;
	and.b64  	%rd945, %rd927, %rd944;
	not.b64 	%rd946, %rd927;
	and.b64  	%rd947, %rd940, %rd946;
	not.b64 	%rd948, %rd943;
	and.b64  	%rd949, %rd935, %rd948;
	not.b64 	%rd950, %rd935;
	and.b64  	%rd951, %rd939, %rd950;
	not.b64 	%rd952, %rd942;
	and.b64  	%rd953, %rd941, %rd952;
	xor.b64  	%rd954, %rd947, %rd941;
	xor.b64  	%rd955, %rd949, %rd927;
	xor.b64  	%rd956, %rd943, %rd951;
	xor.b64  	%rd957, %rd953, %rd935;
	xor.b64  	%rd958, %rd945, %rd942;
	xor.b64  	%rd959, %rd955, %rd954;
	xor.b64  	%rd960, %rd954, %rd958;
	xor.b64  	%rd961, %rd957, %rd956;
	not.b64 	%rd962, %rd956;
	mov.b64 	{%r596, %r597}, %rd960;
	shf.l.wrap.b32 	%r598, %r597, %r596, 13;
	shf.l.wrap.b32 	%r599, %r596, %r597, 13;
	mov.b64 	%rd963, {%r599, %r598};
	shf.l.wrap.b32 	%r600, %r597, %r596, 4;
	shf.l.wrap.b32 	%r601, %r596, %r597, 4;
	mov.b64 	%rd964, {%r601, %r600};
	xor.b64  	%rd965, %rd964, %rd963;
	xor.b64  	%rd966, %rd965, %rd960;
	mov.b64 	{%r602, %r603}, %rd959;
	shf.l.wrap.b32 	%r604, %r602, %r603, 3;
	shf.l.wrap.b32 	%r605, %r603, %r602, 3;
	mov.b64 	%rd967, {%r605, %r604};
	shf.l.wrap.b32 	%r606, %r602, %r603, 25;
	shf.l.wrap.b32 	%r607, %r603, %r602, 25;
	mov.b64 	%rd968, {%r607, %r606};
	xor.b64  	%rd969, %rd968, %rd967;
	xor.b64  	%rd970, %rd969, %rd959;
	mov.b64 	{%r608, %r609}, %rd962;
	shf.l.wrap.b32 	%r610, %r609, %r608, 31;
	shf.l.wrap.b32 	%r611, %r608, %r609, 31;
	mov.b64 	%rd971, {%r611, %r610};
	shf.l.wrap.b32 	%r612, %r609, %r608, 26;
	shf.l.wrap.b32 	%r613, %r608, %r609, 26;
	mov.b64 	%rd972, {%r613, %r612};
	xor.b64  	%rd973, %rd972, %rd971;
	xor.b64  	%rd974, %rd973, %rd962;
	mov.b64 	{%r614, %r615}, %rd961;
	shf.l.wrap.b32 	%r616, %r615, %r614, 22;
	shf.l.wrap.b32 	%r617, %r614, %r615, 22;
	mov.b64 	%rd975, {%r617, %r616};
	shf.l.wrap.b32 	%r618, %r615, %r614, 15;
	shf.l.wrap.b32 	%r619, %r614, %r615, 15;
	mov.b64 	%rd976, {%r619, %r618};
	xor.b64  	%rd977, %rd976, %rd975;
	xor.b64  	%rd978, %rd977, %rd961;
	mov.b64 	{%r620, %r621}, %rd958;
	shf.l.wrap.b32 	%r622, %r621, %r620, 25;
	shf.l.wrap.b32 	%r623, %r620, %r621, 25;
	mov.b64 	%rd979, {%r623, %r622};
	shf.l.wrap.b32 	%r624, %r620, %r621, 23;
	shf.l.wrap.b32 	%r625, %r621, %r620, 23;
	mov.b64 	%rd980, {%r625, %r624};
	xor.b64  	%rd981, %rd980, %rd979;
	xor.b64  	%rd982, %rd981, %rd958;
	xor.b64  	%rd983, %rd974, 75;
	xor.b64  	%rd984, %rd966, %rd982;
	xor.b64  	%rd985, %rd978, %rd982;
	xor.b64  	%rd986, %rd983, %rd970;
	not.b64 	%rd987, %rd984;
	and.b64  	%rd988, %rd970, %rd987;
	not.b64 	%rd989, %rd970;
	and.b64  	%rd990, %rd983, %rd989;
	not.b64 	%rd991, %rd986;
	and.b64  	%rd992, %rd978, %rd991;
	not.b64 	%rd993, %rd978;
	and.b64  	%rd994, %rd982, %rd993;
	not.b64 	%rd995, %rd985;
	and.b64  	%rd996, %rd984, %rd995;
	xor.b64  	%rd997, %rd990, %rd984;
	xor.b64  	%rd998, %rd992, %rd970;
	xor.b64  	%rd999, %rd986, %rd994;
	xor.b64  	%rd1000, %rd996, %rd978;
	xor.b64  	%rd1001, %rd988, %rd985;
	xor.b64  	%rd1002, %rd998, %rd997;
	xor.b64  	%rd1003, %rd997, %rd1001;
	xor.b64  	%rd1004, %rd1000, %rd999;
	not.b64 	%rd1005, %rd999;
	mov.b64 	{%r626, %r627}, %rd1003;
	shf.l.wrap.b32 	%r628, %r627, %r626, 13;
	shf.l.wrap.b32 	%r629, %r626, %r627, 13;
	mov.b64 	%rd1006, {%r629, %r628};
	shf.l.wrap.b32 	%r630, %r627, %r626, 4;
	shf.l.wrap.b32 	%r631, %r626, %r627, 4;
	mov.b64 	%rd1007, {%r631, %r630};
	xor.b64  	%rd1008, %rd1007, %rd1006;
	xor.b64  	%rd1570, %rd1008, %rd1003;
	mov.b64 	{%r632, %r633}, %rd1002;
	shf.l.wrap.b32 	%r634, %r632, %r633, 3;
	shf.l.wrap.b32 	%r635, %r633, %r632, 3;
	mov.b64 	%rd1009, {%r635, %r634};
	shf.l.wrap.b32 	%r636, %r632, %r633, 25;
	shf.l.wrap.b32 	%r637, %r633, %r632, 25;
	mov.b64 	%rd1010, {%r637, %r636};
	xor.b64  	%rd1011, %rd1010, %rd1009;
	xor.b64  	%rd1569, %rd1011, %rd1002;
	mov.b64 	{%r638, %r639}, %rd1005;
	shf.l.wrap.b32 	%r640, %r639, %r638, 31;
	shf.l.wrap.b32 	%r641, %r638, %r639, 31;
	mov.b64 	%rd1012, {%r641, %r640};
	shf.l.wrap.b32 	%r642, %r639, %r638, 26;
	shf.l.wrap.b32 	%r643, %r638, %r639, 26;
	mov.b64 	%rd1013, {%r643, %r642};
	xor.b64  	%rd1014, %rd1013, %rd1012;
	xor.b64  	%rd1568, %rd1014, %rd1005;
	mov.b64 	{%r644, %r645}, %rd1004;
	shf.l.wrap.b32 	%r646, %r645, %r644, 22;
	shf.l.wrap.b32 	%r647, %r644, %r645, 22;
	mov.b64 	%rd1015, {%r647, %r646};
	shf.l.wrap.b32 	%r648, %r645, %r644, 15;
	shf.l.wrap.b32 	%r649, %r644, %r645, 15;
	mov.b64 	%rd1016, {%r649, %r648};
	xor.b64  	%rd1017, %rd1016, %rd1015;
	xor.b64  	%rd1567, %rd1017, %rd1004;
	mov.b64 	{%r650, %r651}, %rd1001;
	shf.l.wrap.b32 	%r652, %r651, %r650, 25;
	shf.l.wrap.b32 	%r653, %r650, %r651, 25;
	mov.b64 	%rd1018, {%r653, %r652};
	shf.l.wrap.b32 	%r654, %r650, %r651, 23;
	shf.l.wrap.b32 	%r655, %r651, %r650, 23;
	mov.b64 	%rd1019, {%r655, %r654};
	xor.b64  	%rd1020, %rd1019, %rd1018;
	xor.b64  	%rd1566, %rd1020, %rd1001;
	add.s32 	%r1007, %r12, 1;
	add.s32 	%r1006, %r1006, -8;
	setp.ne.s32 	%p16, %r12, %r6;
	@%p16 bra 	$L__BB0_7;
$L__BB0_21:
	sub.s32 	%r17, %r22, %r10;
	setp.eq.s32 	%p17, %r17, 0;
	mov.b64 	%rd1571, 0;
	@%p17 bra 	$L__BB0_30;
	cvt.u64.u32 	%rd1022, %r10;
	add.s64 	%rd50, %rd14, %rd1022;
	ld.global.u8 	%rd1571, [%rd50];
	setp.lt.u32 	%p18, %r1004, 2;
	@%p18 bra 	$L__BB0_30;
	ld.global.u8 	%r656, [%rd50+1];
	mul.wide.u32 	%rd1023, %r656, 256;
	or.b64  	%rd1571, %rd1023, %rd1571;
	setp.eq.s32 	%p19, %r1004, 2;
	@%p19 bra 	$L__BB0_30;
	ld.global.u8 	%r657, [%rd50+2];
	mul.wide.u32 	%rd1024, %r657, 65536;
	or.b64  	%rd1571, %rd1024, %rd1571;
	setp.eq.s32 	%p20, %r1004, 3;
	@%p20 bra 	$L__BB0_30;
	ld.global.u8 	%r658, [%rd50+3];
	mul.wide.u32 	%rd1025, %r658, 16777216;
	or.b64  	%rd1571, %rd1025, %rd1571;
	setp.eq.s32 	%p21, %r1004, 4;
	@%p21 bra 	$L__BB0_30;
	ld.global.u8 	%rd1026, [%rd50+4];
	shl.b64 	%rd1027, %rd1026, 32;
	or.b64  	%rd1571, %rd1027, %rd1571;
	setp.eq.s32 	%p22, %r1004, 5;
	@%p22 bra 	$L__BB0_30;
	ld.global.u8 	%rd1028, [%rd50+5];
	shl.b64 	%rd1029, %rd1028, 40;
	or.b64  	%rd1571, %rd1029, %rd1571;
	setp.eq.s32 	%p23, %r1004, 6;
	@%p23 bra 	$L__BB0_30;
	ld.global.u8 	%rd1030, [%rd50+6];
	shl.b64 	%rd1031, %rd1030, 48;
	or.b64  	%rd1571, %rd1031, %rd1571;
	setp.eq.s32 	%p24, %r1004, 7;
	@%p24 bra 	$L__BB0_30;
	ld.global.u8 	%rd1032, [%rd50+7];
	shl.b64 	%rd1033, %rd1032, 56;
	or.b64  	%rd1571, %rd1033, %rd1571;
$L__BB0_30:
	add.s32 	%r18, %r10, 8;
	setp.le.u32 	%p25, %r18, %r22;
	@%p25 bra 	$L__BB0_32;
	min.u32 	%r659, %r17, 8;
	shl.b32 	%r660, %r659, 3;
	mov.b64 	%rd1034, 128;
	shl.b64 	%rd1035, %rd1034, %r660;
	or.b64  	%rd1571, %rd1571, %rd1035;
$L__BB0_32:
	xor.b64  	%rd62, %rd1571, %rd1570;
	@%p17 bra 	$L__BB0_41;
	cvt.u64.u32 	%rd1036, %r10;
	add.s64 	%rd63, %rd1, %rd1036;
	st.global.u8 	[%rd63], %rd62;
	setp.lt.u32 	%p27, %r1004, 2;
	@%p27 bra 	$L__BB0_41;
	shr.u64 	%rd1037, %rd62, 8;
	st.global.u8 	[%rd63+1], %rd1037;
	setp.eq.s32 	%p28, %r1004, 2;
	@%p28 bra 	$L__BB0_41;
	shr.u64 	%rd1038, %rd62, 16;
	st.global.u8 	[%rd63+2], %rd1038;
	setp.eq.s32 	%p29, %r1004, 3;
	@%p29 bra 	$L__BB0_41;
	shr.u64 	%rd1039, %rd62, 24;
	st.global.u8 	[%rd63+3], %rd1039;
	setp.eq.s32 	%p30, %r1004, 4;
	@%p30 bra 	$L__BB0_41;
	shr.u64 	%rd1040, %rd62, 32;
	st.global.u8 	[%rd63+4], %rd1040;
	setp.eq.s32 	%p31, %r1004, 5;
	@%p31 bra 	$L__BB0_41;
	shr.u64 	%rd1041, %rd62, 40;
	st.global.u8 	[%rd63+5], %rd1041;
	setp.eq.s32 	%p32, %r1004, 6;
	@%p32 bra 	$L__BB0_41;
	shr.u64 	%rd1042, %rd62, 48;
	st.global.u8 	[%rd63+6], %rd1042;
	setp.eq.s32 	%p33, %r1004, 7;
	@%p33 bra 	$L__BB0_41;
	shr.u64 	%rd1043, %rd62, 56;
	st.global.u8 	[%rd63+7], %rd1043;
$L__BB0_41:
	setp.lt.u32 	%p34, %r18, %r22;
	@%p34 bra 	$L__BB0_43;
	xor.b64  	%rd1044, %rd1566, 1;
	xor.b64  	%rd1045, %rd1569, %rd15;
	xor.b64  	%rd1046, %rd1568, %rd16;
	xor.b64  	%rd1047, %rd1046, 240;
	xor.b64  	%rd1048, %rd62, %rd1044;
	xor.b64  	%rd1049, %rd1567, %rd1044;
	xor.b64  	%rd1050, %rd1047, %rd1045;
	not.b64 	%rd1051, %rd1048;
	and.b64  	%rd1052, %rd1045, %rd1051;
	not.b64 	%rd1053, %rd1045;
	and.b64  	%rd1054, %rd1047, %rd1053;
	not.b64 	%rd1055, %rd1050;
	and.b64  	%rd1056, %rd1567, %rd1055;
	not.b64 	%rd1057, %rd1567;
	and.b64  	%rd1058, %rd1044, %rd1057;
	not.b64 	%rd1059, %rd1049;
	and.b64  	%rd1060, %rd1048, %rd1059;
	xor.b64  	%rd1061, %rd1054, %rd1048;
	xor.b64  	%rd1062, %rd1056, %rd1045;
	xor.b64  	%rd1063, %rd1050, %rd1058;
	xor.b64  	%rd1064, %rd1060, %rd1567;
	xor.b64  	%rd1065, %rd1052, %rd1049;
	xor.b64  	%rd1066, %rd1062, %rd1061;
	xor.b64  	%rd1067, %rd1061, %rd1065;
	xor.b64  	%rd1068, %rd1064, %rd1063;
	not.b64 	%rd1069, %rd1063;
	mov.b64 	{%r661, %r662}, %rd1067;
	shf.l.wrap.b32 	%r663, %r662, %r661, 13;
	shf.l.wrap.b32 	%r664, %r661, %r662, 13;
	mov.b64 	%rd1070, {%r664, %r663};
	shf.l.wrap.b32 	%r665, %r662, %r661, 4;
	shf.l.wrap.b32 	%r666, %r661, %r662, 4;
	mov.b64 	%rd1071, {%r666, %r665};
	xor.b64  	%rd1072, %rd1071, %rd1070;
	xor.b64  	%rd1073, %rd1072, %rd1067;
	mov.b64 	{%r667, %r668}, %rd1066;
	shf.l.wrap.b32 	%r669, %r667, %r668, 3;
	shf.l.wrap.b32 	%r670, %r668, %r667, 3;
	mov.b64 	%rd1074, {%r670, %r669};
	shf.l.wrap.b32 	%r671, %r667, %r668, 25;
	shf.l.wrap.b32 	%r672, %r668, %r667, 25;
	mov.b64 	%rd1075, {%r672, %r671};
	xor.b64  	%rd1076, %rd1075, %rd1074;
	xor.b64  	%rd1077, %rd1076, %rd1066;
	mov.b64 	{%r673, %r674}, %rd1069;
	shf.l.wrap.b32 	%r675, %r674, %r673, 31;
	shf.l.wrap.b32 	%r676, %r673, %r674, 31;
	mov.b64 	%rd1078, {%r676, %r675};
	shf.l.wrap.b32 	%r677, %r674, %r673, 26;
	shf.l.wrap.b32 	%r678, %r673, %r674, 26;
	mov.b64 	%rd1079, {%r678, %r677};
	xor.b64  	%rd1080, %rd1079, %rd1078;
	xor.b64  	%rd1081, %rd1080, %rd1069;
	mov.b64 	{%r679, %r680}, %rd1068;
	shf.l.wrap.b32 	%r681, %r680, %r679, 22;
	shf.l.wrap.b32 	%r682, %r679, %r680, 22;
	mov.b64 	%rd1082, {%r682, %r681};
	shf.l.wrap.b32 	%r683, %r680, %r679, 15;
	shf.l.wrap.b32 	%r684, %r679, %r680, 15;
	mov.b64 	%rd1083, {%r684, %r683};
	xor.b64  	%rd1084, %rd1083, %rd1082;
	xor.b64  	%rd1085, %rd1084, %rd1068;
	mov.b64 	{%r685, %r686}, %rd1065;
	shf.l.wrap.b32 	%r687, %r686, %r685, 25;
	shf.l.wrap.b32 	%r688, %r685, %r686, 25;
	mov.b64 	%rd1086, {%r688, %r687};
	shf.l.wrap.b32 	%r689, %r685, %r686, 23;
	shf.l.wrap.b32 	%r690, %r686, %r685, 23;
	mov.b64 	%rd1087, {%r690, %r689};
	xor.b64  	%rd1088, %rd1087, %rd1086;
	xor.b64  	%rd1089, %rd1088, %rd1065;
	xor.b64  	%rd1090, %rd1081, 225;
	xor.b64  	%rd1091, %rd1073, %rd1089;
	xor.b64  	%rd1092, %rd1085, %rd1089;
	xor.b64  	%rd1093, %rd1090, %rd1077;
	not.b64 	%rd1094, %rd1091;
	and.b64  	%rd1095, %rd1077, %rd1094;
	not.b64 	%rd1096, %rd1077;
	and.b64  	%rd1097, %rd1090, %rd1096;
	not.b64 	%rd1098, %rd1093;
	and.b64  	%rd1099, %rd1085, %rd1098;
	not.b64 	%rd1100, %rd1085;
	and.b64  	%rd1101, %rd1089, %rd1100;
	not.b64 	%rd1102, %rd1092;
	and.b64  	%rd1103, %rd1091, %rd1102;
	xor.b64  	%rd1104, %rd1097, %rd1091;
	xor.b64  	%rd1105, %rd1099, %rd1077;
	xor.b64  	%rd1106, %rd1093, %rd1101;
	xor.b64  	%rd1107, %rd1103, %rd1085;
	xor.b64  	%rd1108, %rd1095, %rd1092;
	xor.b64  	%rd1109, %rd1105, %rd1104;
	xor.b64  	%rd1110, %rd1104, %rd1108;
	xor.b64  	%rd1111, %rd1107, %rd1106;
	not.b64 	%rd1112, %rd1106;
	mov.b64 	{%r691, %r692}, %rd1110;
	shf.l.wrap.b32 	%r693, %r692, %r691, 13;
	shf.l.wrap.b32 	%r694, %r691, %r692, 13;
	mov.b64 	%rd1113, {%r694, %r693};
	shf.l.wrap.b32 	%r695, %r692, %r691, 4;
	shf.l.wrap.b32 	%r696, %r691, %r692, 4;
	mov.b64 	%rd1114, {%r696, %r695};
	xor.b64  	%rd1115, %rd1114, %rd1113;
	xor.b64  	%rd1116, %rd1115, %rd1110;
	mov.b64 	{%r697, %r698}, %rd1109;
	shf.l.wrap.b32 	%r699, %r697, %r698, 3;
	shf.l.wrap.b32 	%r700, %r698, %r697, 3;
	mov.b64 	%rd1117, {%r700, %r699};
	shf.l.wrap.b32 	%r701, %r697, %r698, 25;
	shf.l.wrap.b32 	%r702, %r698, %r697, 25;
	mov.b64 	%rd1118, {%r702, %r701};
	xor.b64  	%rd1119, %rd1118, %rd1117;
	xor.b64  	%rd1120, %rd1119, %rd1109;
	mov.b64 	{%r703, %r704}, %rd1112;
	shf.l.wrap.b32 	%r705, %r704, %r703, 31;
	shf.l.wrap.b32 	%r706, %r703, %r704, 31;
	mov.b64 	%rd1121, {%r706, %r705};
	shf.l.wrap.b32 	%r707, %r704, %r703, 26;
	shf.l.wrap.b32 	%r708, %r703, %r704, 26;
	mov.b64 	%rd1122, {%r708, %r707};
	xor.b64  	%rd1123, %rd1122, %rd1121;
	xor.b64  	%rd1124, %rd1123, %rd1112;
	mov.b64 	{%r709, %r710}, %rd1111;
	shf.l.wrap.b32 	%r711, %r710, %r709, 22;
	shf.l.wrap.b32 	%r712, %r709, %r710, 22;
	mov.b64 	%rd1125, {%r712, %r711};
	shf.l.wrap.b32 	%r713, %r710, %r709, 15;
	shf.l.wrap.b32 	%r714, %r709, %r710, 15;
	mov.b64 	%rd1126, {%r714, %r713};
	xor.b64  	%rd1127, %rd1126, %rd1125;
	xor.b64  	%rd1128, %rd1127, %rd1111;
	mov.b64 	{%r715, %r716}, %rd1108;
	shf.l.wrap.b32 	%r717, %r716, %r715, 25;
	shf.l.wrap.b32 	%r718, %r715, %r716, 25;
	mov.b64 	%rd1129, {%r718, %r717};
	shf.l.wrap.b32 	%r719, %r715, %r716, 23;
	shf.l.wrap.b32 	%r720, %r716, %r715, 23;
	mov.b64 	%rd1130, {%r720, %r719};
	xor.b64  	%rd1131, %rd1130, %rd1129;
	xor.b64  	%rd1132, %rd1131, %rd1108;
	xor.b64  	%rd1133, %rd1124, 210;
	xor.b64  	%rd1134, %rd1116, %rd1132;
	xor.b64  	%rd1135, %rd1128, %rd1132;
	xor.b64  	%rd1136, %rd1133, %rd1120;
	not.b64 	%rd1137, %rd1134;
	and.b64  	%rd1138, %rd1120, %rd1137;
	not.b64 	%rd1139, %rd1120;
	and.b64  	%rd1140, %rd1133, %rd1139;
	not.b64 	%rd1141, %rd1136;
	and.b64  	%rd1142, %rd1128, %rd1141;
	not.b64 	%rd1143, %rd1128;
	and.b64  	%rd1144, %rd1132, %rd1143;
	not.b64 	%rd1145, %rd1135;
	and.b64  	%rd1146, %rd1134, %rd1145;
	xor.b64  	%rd1147, %rd1140, %rd1134;
	xor.b64  	%rd1148, %rd1142, %rd1120;
	xor.b64  	%rd1149, %rd1136, %rd1144;
	xor.b64  	%rd1150, %rd1146, %rd1128;
	xor.b64  	%rd1151, %rd1138, %rd1135;
	xor.b64  	%rd1152, %rd1148, %rd1147;
	xor.b64  	%rd1153, %rd1147, %rd1151;
	xor.b64  	%rd1154, %rd1150, %rd1149;
	not.b64 	%rd1155, %rd1149;
	mov.b64 	{%r721, %r722}, %rd1153;
	shf.l.wrap.b32 	%r723, %r722, %r721, 13;
	shf.l.wrap.b32 	%r724, %r721, %r722, 13;
	mov.b64 	%rd1156, {%r724, %r723};
	shf.l.wrap.b32 	%r725, %r722, %r721, 4;
	shf.l.wrap.b32 	%r726, %r721, %r722, 4;
	mov.b64 	%rd1157, {%r726, %r725};
	xor.b64  	%rd1158, %rd1157, %rd1156;
	xor.b64  	%rd1159, %rd1158, %rd1153;
	mov.b64 	{%r727, %r728}, %rd1152;
	shf.l.wrap.b32 	%r729, %r727, %r728, 3;
	shf.l.wrap.b32 	%r730, %r728, %r727, 3;
	mov.b64 	%rd1160, {%r730, %r729};
	shf.l.wrap.b32 	%r731, %r727, %r728, 25;
	shf.l.wrap.b32 	%r732, %r728, %r727, 25;
	mov.b64 	%rd1161, {%r732, %r731};
	xor.b64  	%rd1162, %rd1161, %rd1160;
	xor.b64  	%rd1163, %rd1162, %rd1152;
	mov.b64 	{%r733, %r734}, %rd1155;
	shf.l.wrap.b32 	%r735, %r734, %r733, 31;
	shf.l.wrap.b32 	%r736, %r733, %r734, 31;
	mov.b64 	%rd1164, {%r736, %r735};
	shf.l.wrap.b32 	%r737, %r734, %r733, 26;
	shf.l.wrap.b32 	%r738, %r733, %r734, 26;
	mov.b64 	%rd1165, {%r738, %r737};
	xor.b64  	%rd1166, %rd1165, %rd1164;
	xor.b64  	%rd1167, %rd1166, %rd1155;
	mov.b64 	{%r739, %r740}, %rd1154;
	shf.l.wrap.b32 	%r741, %r740, %r739, 22;
	shf.l.wrap.b32 	%r742, %r739, %r740, 22;
	mov.b64 	%rd1168, {%r742, %r741};
	shf.l.wrap.b32 	%r743, %r740, %r739, 15;
	shf.l.wrap.b32 	%r744, %r739, %r740, 15;
	mov.b64 	%rd1169, {%r744, %r743};
	xor.b64  	%rd1170, %rd1169, %rd1168;
	xor.b64  	%rd1171, %rd1170, %rd1154;
	mov.b64 	{%r745, %r746}, %rd1151;
	shf.l.wrap.b32 	%r747, %r746, %r745, 25;
	shf.l.wrap.b32 	%r748, %r745, %r746, 25;
	mov.b64 	%rd1172, {%r748, %r747};
	shf.l.wrap.b32 	%r749, %r745, %r746, 23;
	shf.l.wrap.b32 	%r750, %r746, %r745, 23;
	mov.b64 	%rd1173, {%r750, %r749};
	xor.b64  	%rd1174, %rd1173, %rd1172;
	xor.b64  	%rd1175, %rd1174, %rd1151;
	xor.b64  	%rd1176, %rd1167, 195;
	xor.b64  	%rd1177, %rd1159, %rd1175;
	xor.b64  	%rd1178, %rd1171, %rd1175;
	xor.b64  	%rd1179, %rd1176, %rd1163;
	not.b64 	%rd1180, %rd1177;
	and.b64  	%rd1181, %rd1163, %rd1180;
	not.b64 	%rd1182, %rd1163;
	and.b64  	%rd1183, %rd1176, %rd1182;
	not.b64 	%rd1184, %rd1179;
	and.b64  	%rd1185, %rd1171, %rd1184;
	not.b64 	%rd1186, %rd1171;
	and.b64  	%rd1187, %rd1175, %rd1186;
	not.b64 	%rd1188, %rd1178;
	and.b64  	%rd1189, %rd1177, %rd1188;
	xor.b64  	%rd1190, %rd1183, %rd1177;
	xor.b64  	%rd1191, %rd1185, %rd1163;
	xor.b64  	%rd1192, %rd1179, %rd1187;
	xor.b64  	%rd1193, %rd1189, %rd1171;
	xor.b64  	%rd1194, %rd1181, %rd1178;
	xor.b64  	%rd1195, %rd1191, %rd1190;
	xor.b64  	%rd1196, %rd1190, %rd1194;
	xor.b64  	%rd1197, %rd1193, %rd1192;
	not.b64 	%rd1198, %rd1192;
	mov.b64 	{%r751, %r752}, %rd1196;
	shf.l.wrap.b32 	%r753, %r752, %r751, 13;
	shf.l.wrap.b32 	%r754, %r751, %r752, 13;
	mov.b64 	%rd1199, {%r754, %r753};
	shf.l.wrap.b32 	%r755, %r752, %r751, 4;
	shf.l.wrap.b32 	%r756, %r751, %r752, 4;
	mov.b64 	%rd1200, {%r756, %r755};
	xor.b64  	%rd1201, %rd1200, %rd1199;
	xor.b64  	%rd1202, %rd1201, %rd1196;
	mov.b64 	{%r757, %r758}, %rd1195;
	shf.l.wrap.b32 	%r759, %r757, %r758, 3;
	shf.l.wrap.b32 	%r760, %r758, %r757, 3;
	mov.b64 	%rd1203, {%r760, %r759};
	shf.l.wrap.b32 	%r761, %r757, %r758, 25;
	shf.l.wrap.b32 	%r762, %r758, %r757, 25;
	mov.b64 	%rd1204, {%r762, %r761};
	xor.b64  	%rd1205, %rd1204, %rd1203;
	xor.b64  	%rd1206, %rd1205, %rd1195;
	mov.b64 	{%r763, %r764}, %rd1198;
	shf.l.wrap.b32 	%r765, %r764, %r763, 31;
	shf.l.wrap.b32 	%r766, %r763, %r764, 31;
	mov.b64 	%rd1207, {%r766, %r765};
	shf.l.wrap.b32 	%r767, %r764, %r763, 26;
	shf.l.wrap.b32 	%r768, %r763, %r764, 26;
	mov.b64 	%rd1208, {%r768, %r767};
	xor.b64  	%rd1209, %rd1208, %rd1207;
	xor.b64  	%rd1210, %rd1209, %rd1198;
	mov.b64 	{%r769, %r770}, %rd1197;
	shf.l.wrap.b32 	%r771, %r770, %r769, 22;
	shf.l.wrap.b32 	%r772, %r769, %r770, 22;
	mov.b64 	%rd1211, {%r772, %r771};
	shf.l.wrap.b32 	%r773, %r770, %r769, 15;
	shf.l.wrap.b32 	%r774, %r769, %r770, 15;
	mov.b64 	%rd1212, {%r774, %r773};
	xor.b64  	%rd1213, %rd1212, %rd1211;
	xor.b64  	%rd1214, %rd1213, %rd1197;
	mov.b64 	{%r775, %r776}, %rd1194;
	shf.l.wrap.b32 	%r777, %r776, %r775, 25;
	shf.l.wrap.b32 	%r778, %r775, %r776, 25;
	mov.b64 	%rd1215, {%r778, %r777};
	shf.l.wrap.b32 	%r779, %r775, %r776, 23;
	shf.l.wrap.b32 	%r780, %r776, %r775, 23;
	mov.b64 	%rd1216, {%r780, %r779};
	xor.b64  	%rd1217, %rd1216, %rd1215;
	xor.b64  	%rd1218, %rd1217, %rd1194;
	xor.b64  	%rd1219, %rd1210, 180;
	xor.b64  	%rd1220, %rd1202, %rd1218;
	xor.b64  	%rd1221, %rd1214, %rd1218;
	xor.b64  	%rd1222, %rd1219, %rd1206;
	not.b64 	%rd1223, %rd1220;
	and.b64  	%rd1224, %rd1206, %rd1223;
	not.b64 	%rd1225, %rd1206;
	and.b64  	%rd1226, %rd1219, %rd1225;
	not.b64 	%rd1227, %rd1222;
	and.b64  	%rd1228, %rd1214, %rd1227;
	not.b64 	%rd1229, %rd1214;
	and.b64  	%rd1230, %rd1218, %rd1229;
	not.b64 	%rd1231, %rd1221;
	and.b64  	%rd1232, %rd1220, %rd1231;
	xor.b64  	%rd1233, %rd1226, %rd1220;
	xor.b64  	%rd1234, %rd1228, %rd1206;
	xor.b64  	%rd1235, %rd1222, %rd1230;
	xor.b64  	%rd1236, %rd1232, %rd1214;
	xor.b64  	%rd1237, %rd1224, %rd1221;
	xor.b64  	%rd1238, %rd1234, %rd1233;
	xor.b64  	%rd1239, %rd1233, %rd1237;
	xor.b64  	%rd1240, %rd1236, %rd1235;
	not.b64 	%rd1241, %rd1235;
	mov.b64 	{%r781, %r782}, %rd1239;
	shf.l.wrap.b32 	%r783, %r782, %r781, 13;
	shf.l.wrap.b32 	%r784, %r781, %r782, 13;
	mov.b64 	%rd1242, {%r784, %r783};
	shf.l.wrap.b32 	%r785, %r782, %r781, 4;
	shf.l.wrap.b32 	%r786, %r781, %r782, 4;
	mov.b64 	%rd1243, {%r786, %r785};
	xor.b64  	%rd1244, %rd1243, %rd1242;
	xor.b64  	%rd1245, %rd1244, %rd1239;
	mov.b64 	{%r787, %r788}, %rd1238;
	shf.l.wrap.b32 	%r789, %r787, %r788, 3;
	shf.l.wrap.b32 	%r790, %r788, %r787, 3;
	mov.b64 	%rd1246, {%r790, %r789};
	shf.l.wrap.b32 	%r791, %r787, %r788, 25;
	shf.l.wrap.b32 	%r792, %r788, %r787, 25;
	mov.b64 	%rd1247, {%r792, %r791};
	xor.b64  	%rd1248, %rd1247, %rd1246;
	xor.b64  	%rd1249, %rd1248, %rd1238;
	mov.b64 	{%r793, %r794}, %rd1241;
	shf.l.wrap.b32 	%r795, %r794, %r793, 31;
	shf.l.wrap.b32 	%r796, %r793, %r794, 31;
	mov.b64 	%rd1250, {%r796, %r795};
	shf.l.wrap.b32 	%r797, %r794, %r793, 26;
	shf.l.wrap.b32 	%r798, %r793, %r794, 26;
	mov.b64 	%rd1251, {%r798, %r797};
	xor.b64  	%rd1252, %rd1251, %rd1250;
	xor.b64  	%rd1253, %rd1252, %rd1241;
	mov.b64 	{%r799, %r800}, %rd1240;
	shf.l.wrap.b32 	%r801, %r800, %r799, 22;
	shf.l.wrap.b32 	%r802, %r799, %r800, 22;
	mov.b64 	%rd1254, {%r802, %r801};
	shf.l.wrap.b32 	%r803, %r800, %r799, 15;
	shf.l.wrap.b32 	%r804, %r799, %r800, 15;
	mov.b64 	%rd1255, {%r804, %r803};
	xor.b64  	%rd1256, %rd1255, %rd1254;
	xor.b64  	%rd1257, %rd1256, %rd1240;
	mov.b64 	{%r805, %r806}, %rd1237;
	shf.l.wrap.b32 	%r807, %r806, %r805, 25;
	shf.l.wrap.b32 	%r808, %r805, %r806, 25;
	mov.b64 	%rd1258, {%r808, %r807};
	shf.l.wrap.b32 	%r809, %r805, %r806, 23;
	shf.l.wrap.b32 	%r810, %r806, %r805, 23;
	mov.b64 	%rd1259, {%r810, %r809};
	xor.b64  	%rd1260, %rd1259, %rd1258;
	xor.b64  	%rd1261, %rd1260, %rd1237;
	xor.b64  	%rd1262, %rd1253, 165;
	xor.b64  	%rd1263, %rd1245, %rd1261;
	xor.b64  	%rd1264, %rd1257, %rd1261;
	xor.b64  	%rd1265, %rd1262, %rd1249;
	not.b64 	%rd1266, %rd1263;
	and.b64  	%rd1267, %rd1249, %rd1266;
	not.b64 	%rd1268, %rd1249;
	and.b64  	%rd1269, %rd1262, %rd1268;
	not.b64 	%rd1270, %rd1265;
	and.b64  	%rd1271, %rd1257, %rd1270;
	not.b64 	%rd1272, %rd1257;
	and.b64  	%rd1273, %rd1261, %rd1272;
	not.b64 	%rd1274, %rd1264;
	and.b64  	%rd1275, %rd1263, %rd1274;
	xor.b64  	%rd1276, %rd1269, %rd1263;
	xor.b64  	%rd1277, %rd1271, %rd1249;
	xor.b64  	%rd1278, %rd1265, %rd1273;
	xor.b64  	%rd1279, %rd1275, %rd1257;
	xor.b64  	%rd1280, %rd1267, %rd1264;
	xor.b64  	%rd1281, %rd1277, %rd1276;
	xor.b64  	%rd1282, %rd1276, %rd1280;
	xor.b64  	%rd1283, %rd1279, %rd1278;
	not.b64 	%rd1284, %rd1278;
	mov.b64 	{%r811, %r812}, %rd1282;
	shf.l.wrap.b32 	%r813, %r812, %r811, 13;
	shf.l.wrap.b32 	%r814, %r811, %r812, 13;
	mov.b64 	%rd1285, {%r814, %r813};
	shf.l.wrap.b32 	%r815, %r812, %r811, 4;
	shf.l.wrap.b32 	%r816, %r811, %r812, 4;
	mov.b64 	%rd1286, {%r816, %r815};
	xor.b64  	%rd1287, %rd1286, %rd1285;
	xor.b64  	%rd1288, %rd1287, %rd1282;
	mov.b64 	{%r817, %r818}, %rd1281;
	shf.l.wrap.b32 	%r819, %r817, %r818, 3;
	shf.l.wrap.b32 	%r820, %r818, %r817, 3;
	mov.b64 	%rd1289, {%r820, %r819};
	shf.l.wrap.b32 	%r821, %r817, %r818, 25;
	shf.l.wrap.b32 	%r822, %r818, %r817, 25;
	mov.b64 	%rd1290, {%r822, %r821};
	xor.b64  	%rd1291, %rd1290, %rd1289;
	xor.b64  	%rd1292, %rd1291, %rd1281;
	mov.b64 	{%r823, %r824}, %rd1284;
	shf.l.wrap.b32 	%r825, %r824, %r823, 31;
	shf.l.wrap.b32 	%r826, %r823, %r824, 31;
	mov.b64 	%rd1293, {%r826, %r825};
	shf.l.wrap.b32 	%r827, %r824, %r823, 26;
	shf.l.wrap.b32 	%r828, %r823, %r824, 26;
	mov.b64 	%rd1294, {%r828, %r827};
	xor.b64  	%rd1295, %rd1294, %rd1293;
	xor.b64  	%rd1296, %rd1295, %rd1284;
	mov.b64 	{%r829, %r830}, %rd1283;
	shf.l.wrap.b32 	%r831, %r830, %r829, 22;
	shf.l.wrap.b32 	%r832, %r829, %r830, 22;
	mov.b64 	%rd1297, {%r832, %r831};
	shf.l.wrap.b32 	%r833, %r830, %r829, 15;
	shf.l.wrap.b32 	%r834, %r829, %r830, 15;
	mov.b64 	%rd1298, {%r834, %r833};
	xor.b64  	%rd1299, %rd1298, %rd1297;
	xor.b64  	%rd1300, %rd1299, %rd1283;
	mov.b64 	{%r835, %r836}, %rd1280;
	shf.l.wrap.b32 	%r837, %r836, %r835, 25;
	shf.l.wrap.b32 	%r838, %r835, %r836, 25;
	mov.b64 	%rd1301, {%r838, %r837};
	shf.l.wrap.b32 	%r839, %r835, %r836, 23;
	shf.l.wrap.b32 	%r840, %r836, %r835, 23;
	mov.b64 	%rd1302, {%r840, %r839};
	xor.b64  	%rd1303, %rd1302, %rd1301;
	xor.b64  	%rd1304, %rd1303, %rd1280;
	xor.b64  	%rd1305, %rd1296, 150;
	xor.b64  	%rd1306, %rd1288, %rd1304;
	xor.b64  	%rd1307, %rd1300, %rd1304;
	xor.b64  	%rd1308, %rd1305, %rd1292;
	not.b64 	%rd1309, %rd1306;
	and.b64  	%rd1310, %rd1292, %rd1309;
	not.b64 	%rd1311, %rd1292;
	and.b64  	%rd1312, %rd1305, %rd1311;
	not.b64 	%rd1313, %rd1308;
	and.b64  	%rd1314, %rd1300, %rd1313;
	not.b64 	%rd1315, %rd1300;
	and.b64  	%rd1316, %rd1304, %rd1315;
	not.b64 	%rd1317, %rd1307;
	and.b64  	%rd1318, %rd1306, %rd1317;
	xor.b64  	%rd1319, %rd1312, %rd1306;
	xor.b64  	%rd1320, %rd1314, %rd1292;
	xor.b64  	%rd1321, %rd1308, %rd1316;
	xor.b64  	%rd1322, %rd1318, %rd1300;
	xor.b64  	%rd1323, %rd1310, %rd1307;
	xor.b64  	%rd1324, %rd1320, %rd1319;
	xor.b64  	%rd1325, %rd1319, %rd1323;
	xor.b64  	%rd1326, %rd1322, %rd1321;
	not.b64 	%rd1327, %rd1321;
	mov.b64 	{%r841, %r842}, %rd1325;
	shf.l.wrap.b32 	%r843, %r842, %r841, 13;
	shf.l.wrap.b32 	%r844, %r841, %r842, 13;
	mov.b64 	%rd1328, {%r844, %r843};
	shf.l.wrap.b32 	%r845, %r842, %r841, 4;
	shf.l.wrap.b32 	%r846, %r841, %r842, 4;
	mov.b64 	%rd1329, {%r846, %r845};
	xor.b64  	%rd1330, %rd1329, %rd1328;
	xor.b64  	%rd1331, %rd1330, %rd1325;
	mov.b64 	{%r847, %r848}, %rd1324;
	shf.l.wrap.b32 	%r849, %r847, %r848, 3;
	shf.l.wrap.b32 	%r850, %r848, %r847, 3;
	mov.b64 	%rd1332, {%r850, %r849};
	shf.l.wrap.b32 	%r851, %r847, %r848, 25;
	shf.l.wrap.b32 	%r852, %r848, %r847, 25;
	mov.b64 	%rd1333, {%r852, %r851};
	xor.b64  	%rd1334, %rd1333, %rd1332;
	xor.b64  	%rd1335, %rd1334, %rd1324;
	mov.b64 	{%r853, %r854}, %rd1327;
	shf.l.wrap.b32 	%r855, %r854, %r853, 31;
	shf.l.wrap.b32 	%r856, %r853, %r854, 31;
	mov.b64 	%rd1336, {%r856, %r855};
	shf.l.wrap.b32 	%r857, %r854, %r853, 26;
	shf.l.wrap.b32 	%r858, %r853, %r854, 26;
	mov.b64 	%rd1337, {%r858, %r857};
	xor.b64  	%rd1338, %rd1337, %rd1336;
	xor.b64  	%rd1339, %rd1338, %rd1327;
	mov.b64 	{%r859, %r860}, %rd1326;
	shf.l.wrap.b32 	%r861, %r860, %r859, 22;
	shf.l.wrap.b32 	%r862, %r859, %r860, 22;
	mov.b64 	%rd1340, {%r862, %r861};
	shf.l.wrap.b32 	%r863, %r860, %r859, 15;
	shf.l.wrap.b32 	%r864, %r859, %r860, 15;
	mov.b64 	%rd1341, {%r864, %r863};
	xor.b64  	%rd1342, %rd1341, %rd1340;
	xor.b64  	%rd1343, %rd1342, %rd1326;
	mov.b64 	{%r865, %r866}, %rd1323;
	shf.l.wrap.b32 	%r867, %r866, %r865, 25;
	shf.l.wrap.b32 	%r868, %r865, %r866, 25;
	mov.b64 	%rd1344, {%r868, %r867};
	shf.l.wrap.b32 	%r869, %r865, %r866, 23;
	shf.l.wrap.b32 	%r870, %r866, %r865, 23;
	mov.b64 	%rd1345, {%r870, %r869};
	xor.b64  	%rd1346, %rd1345, %rd1344;
	xor.b64  	%rd1347, %rd1346, %rd1323;
	xor.b64  	%rd1348, %rd1339, 135;
	xor.b64  	%rd1349, %rd1331, %rd1347;
	xor.b64  	%rd1350, %rd1343, %rd1347;
	xor.b64  	%rd1351, %rd1348, %rd1335;
	not.b64 	%rd1352, %rd1349;
	and.b64  	%rd1353, %rd1335, %rd1352;
	not.b64 	%rd1354, %rd1335;
	and.b64  	%rd1355, %rd1348, %rd1354;
	not.b64 	%rd1356, %rd1351;
	and.b64  	%rd1357, %rd1343, %rd1356;
	not.b64 	%rd1358, %rd1343;
	and.b64  	%rd1359, %rd1347, %rd1358;
	not.b64 	%rd1360, %rd1350;
	and.b64  	%rd1361, %rd1349, %rd1360;
	xor.b64  	%rd1362, %rd1355, %rd1349;
	xor.b64  	%rd1363, %rd1357, %rd1335;
	xor.b64  	%rd1364, %rd1351, %rd1359;
	xor.b64  	%rd1365, %rd1361, %rd1343;
	xor.b64  	%rd1366, %rd1353, %rd1350;
	xor.b64  	%rd1367, %rd1363, %rd1362;
	xor.b64  	%rd1368, %rd1362, %rd1366;
	xor.b64  	%rd1369, %rd1365, %rd1364;
	not.b64 	%rd1370, %rd1364;
	mov.b64 	{%r871, %r872}, %rd1368;
	shf.l.wrap.b32 	%r873, %r872, %r871, 13;
	shf.l.wrap.b32 	%r874, %r871, %r872, 13;
	mov.b64 	%rd1371, {%r874, %r873};
	shf.l.wrap.b32 	%r875, %r872, %r871, 4;
	shf.l.wrap.b32 	%r876, %r871, %r872, 4;
	mov.b64 	%rd1372, {%r876, %r875};
	xor.b64  	%rd1373, %rd1372, %rd1371;
	xor.b64  	%rd1374, %rd1373, %rd1368;
	mov.b64 	{%r877, %r878}, %rd1367;
	shf.l.wrap.b32 	%r879, %r877, %r878, 3;
	shf.l.wrap.b32 	%r880, %r878, %r877, 3;
	mov.b64 	%rd1375, {%r880, %r879};
	shf.l.wrap.b32 	%r881, %r877, %r878, 25;
	shf.l.wrap.b32 	%r882, %r878, %r877, 25;
	mov.b64 	%rd1376, {%r882, %r881};
	xor.b64  	%rd1377, %rd1376, %rd1375;
	xor.b64  	%rd1378, %rd1377, %rd1367;
	mov.b64 	{%r883, %r884}, %rd1370;
	shf.l.wrap.b32 	%r885, %r884, %r883, 31;
	shf.l.wrap.b32 	%r886, %r883, %r884, 31;
	mov.b64 	%rd1379, {%r886, %r885};
	shf.l.wrap.b32 	%r887, %r884, %r883, 26;
	shf.l.wrap.b32 	%r888, %r883, %r884, 26;
	mov.b64 	%rd1380, {%r888, %r887};
	xor.b64  	%rd1381, %rd1380, %rd1379;
	xor.b64  	%rd1382, %rd1381, %rd1370;
	mov.b64 	{%r889, %r890}, %rd1369;
	shf.l.wrap.b32 	%r891, %r890, %r889, 22;
	shf.l.wrap.b32 	%r892, %r889, %r890, 22;
	mov.b64 	%rd1383, {%r892, %r891};
	shf.l.wrap.b32 	%r893, %r890, %r889, 15;
	shf.l.wrap.b32 	%r894, %r889, %r890, 15;
	mov.b64 	%rd1384, {%r894, %r893};
	xor.b64  	%rd1385, %rd1384, %rd1383;
	xor.b64  	%rd1386, %rd1385, %rd1369;
	mov.b64 	{%r895, %r896}, %rd1366;
	shf.l.wrap.b32 	%r897, %r896, %r895, 25;
	shf.l.wrap.b32 	%r898, %r895, %r896, 25;
	mov.b64 	%rd1387, {%r898, %r897};
	shf.l.wrap.b32 	%r899, %r895, %r896, 23;
	shf.l.wrap.b32 	%r900, %r896, %r895, 23;
	mov.b64 	%rd1388, {%r900, %r899};
	xor.b64  	%rd1389, %rd1388, %rd1387;
	xor.b64  	%rd1390, %rd1389, %rd1366;
	xor.b64  	%rd1391, %rd1382, 120;
	xor.b64  	%rd1392, %rd1374, %rd1390;
	xor.b64  	%rd1393, %rd1386, %rd1390;
	xor.b64  	%rd1394, %rd1391, %rd1378;
	not.b64 	%rd1395, %rd1392;
	and.b64  	%rd1396, %rd1378, %rd1395;
	not.b64 	%rd1397, %rd1378;
	and.b64  	%rd1398, %rd1391, %rd1397;
	not.b64 	%rd1399, %rd1394;
	and.b64  	%rd1400, %rd1386, %rd1399;
	not.b64 	%rd1401, %rd1386;
	and.b64  	%rd1402, %rd1390, %rd1401;
	not.b64 	%rd1403, %rd1393;
	and.b64  	%rd1404, %rd1392, %rd1403;
	xor.b64  	%rd1405, %rd1398, %rd1392;
	xor.b64  	%rd1406, %rd1400, %rd1378;
	xor.b64  	%rd1407, %rd1394, %rd1402;
	xor.b64  	%rd1408, %rd1404, %rd1386;
	xor.b64  	%rd1409, %rd1396, %rd1393;
	xor.b64  	%rd1410, %rd1406, %rd1405;
	xor.b64  	%rd1411, %rd1405, %rd1409;
	xor.b64  	%rd1412, %rd1408, %rd1407;
	not.b64 	%rd1413, %rd1407;
	mov.b64 	{%r901, %r902}, %rd1411;
	shf.l.wrap.b32 	%r903, %r902, %r901, 13;
	shf.l.wrap.b32 	%r904, %r901, %r902, 13;
	mov.b64 	%rd1414, {%r904, %r903};
	shf.l.wrap.b32 	%r905, %r902, %r901, 4;
	shf.l.wrap.b32 	%r906, %r901, %r902, 4;
	mov.b64 	%rd1415, {%r906, %r905};
	xor.b64  	%rd1416, %rd1415, %rd1414;
	xor.b64  	%rd1417, %rd1416, %rd1411;
	mov.b64 	{%r907, %r908}, %rd1410;
	shf.l.wrap.b32 	%r909, %r907, %r908, 3;
	shf.l.wrap.b32 	%r910, %r908, %r907, 3;
	mov.b64 	%rd1418, {%r910, %r909};
	shf.l.wrap.b32 	%r911, %r907, %r908, 25;
	shf.l.wrap.b32 	%r912, %r908, %r907, 25;
	mov.b64 	%rd1419, {%r912, %r911};
	xor.b64  	%rd1420, %rd1419, %rd1418;
	xor.b64  	%rd1421, %rd1420, %rd1410;
	mov.b64 	{%r913, %r914}, %rd1413;
	shf.l.wrap.b32 	%r915, %r914, %r913, 31;
	shf.l.wrap.b32 	%r916, %r913, %r914, 31;
	mov.b64 	%rd1422, {%r916, %r915};
	shf.l.wrap.b32 	%r917, %r914, %r913, 26;
	shf.l.wrap.b32 	%r918, %r913, %r914, 26;
	mov.b64 	%rd1423, {%r918, %r917};
	xor.b64  	%rd1424, %rd1423, %rd1422;
	xor.b64  	%rd1425, %rd1424, %rd1413;
	mov.b64 	{%r919, %r920}, %rd1412;
	shf.l.wrap.b32 	%r921, %r920, %r919, 22;
	shf.l.wrap.b32 	%r922, %r919, %r920, 22;
	mov.b64 	%rd1426, {%r922, %r921};
	shf.l.wrap.b32 	%r923, %r920, %r919, 15;
	shf.l.wrap.b32 	%r924, %r919, %r920, 15;
	mov.b64 	%rd1427, {%r924, %r923};
	xor.b64  	%rd1428, %rd1427, %rd1426;
	xor.b64  	%rd1429, %rd1428, %rd1412;
	mov.b64 	{%r925, %r926}, %rd1409;
	shf.l.wrap.b32 	%r927, %r926, %r925, 25;
	shf.l.wrap.b32 	%r928, %r925, %r926, 25;
	mov.b64 	%rd1430, {%r928, %r927};
	shf.l.wrap.b32 	%r929, %r925, %r926, 23;
	shf.l.wrap.b32 	%r930, %r926, %r925, 23;
	mov.b64 	%rd1431, {%r930, %r929};
	xor.b64  	%rd1432, %rd1431, %rd1430;
	xor.b64  	%rd1433, %rd1432, %rd1409;
	xor.b64  	%rd1434, %rd1425, 105;
	xor.b64  	%rd1435, %rd1417, %rd1433;
	xor.b64  	%rd1436, %rd1429, %rd1433;
	xor.b64  	%rd1437, %rd1434, %rd1421;
	not.b64 	%rd1438, %rd1435;
	and.b64  	%rd1439, %rd1421, %rd1438;
	not.b64 	%rd1440, %rd1421;
	and.b64  	%rd1441, %rd1434, %rd1440;
	not.b64 	%rd1442, %rd1437;
	and.b64  	%rd1443, %rd1429, %rd1442;
	not.b64 	%rd1444, %rd1429;
	and.b64  	%rd1445, %rd1433, %rd1444;
	not.b64 	%rd1446, %rd1436;
	and.b64  	%rd1447, %rd1435, %rd1446;
	xor.b64  	%rd1448, %rd1441, %rd1435;
	xor.b64  	%rd1449, %rd1443, %rd1421;
	xor.b64  	%rd1450, %rd1437, %rd1445;
	xor.b64  	%rd1451, %rd1447, %rd1429;
	xor.b64  	%rd1452, %rd1439, %rd1436;
	xor.b64  	%rd1453, %rd1449, %rd1448;
	xor.b64  	%rd1454, %rd1448, %rd1452;
	xor.b64  	%rd1455, %rd1451, %rd1450;
	not.b64 	%rd1456, %rd1450;
	mov.b64 	{%r931, %r932}, %rd1454;
	shf.l.wrap.b32 	%r933, %r932, %r931, 13;
	shf.l.wrap.b32 	%r934, %r931, %r932, 13;
	mov.b64 	%rd1457, {%r934, %r933};
	shf.l.wrap.b32 	%r935, %r932, %r931, 4;
	shf.l.wrap.b32 	%r936, %r931, %r932, 4;
	mov.b64 	%rd1458, {%r936, %r935};
	xor.b64  	%rd1459, %rd1458, %rd1457;
	xor.b64  	%rd1460, %rd1459, %rd1454;
	mov.b64 	{%r937, %r938}, %rd1453;
	shf.l.wrap.b32 	%r939, %r937, %r938, 3;
	shf.l.wrap.b32 	%r940, %r938, %r937, 3;
	mov.b64 	%rd1461, {%r940, %r939};
	shf.l.wrap.b32 	%r941, %r937, %r938, 25;
	shf.l.wrap.b32 	%r942, %r938, %r937, 25;
	mov.b64 	%rd1462, {%r942, %r941};
	xor.b64  	%rd1463, %rd1462, %rd1461;
	xor.b64  	%rd1464, %rd1463, %rd1453;
	mov.b64 	{%r943, %r944}, %rd1456;
	shf.l.wrap.b32 	%r945, %r944, %r943, 31;
	shf.l.wrap.b32 	%r946, %r943, %r944, 31;
	mov.b64 	%rd1465, {%r946, %r945};
	shf.l.wrap.b32 	%r947, %r944, %r943, 26;
	shf.l.wrap.b32 	%r948, %r943, %r944, 26;
	mov.b64 	%rd1466, {%r948, %r947};
	xor.b64  	%rd1467, %rd1466, %rd1465;
	xor.b64  	%rd1468, %rd1467, %rd1456;
	mov.b64 	{%r949, %r950}, %rd1455;
	shf.l.wrap.b32 	%r951, %r950, %r949, 22;
	shf.l.wrap.b32 	%r952, %r949, %r950, 22;
	mov.b64 	%rd1469, {%r952, %r951};
	shf.l.wrap.b32 	%r953, %r950, %r949, 15;
	shf.l.wrap.b32 	%r954, %r949, %r950, 15;
	mov.b64 	%rd1470, {%r954, %r953};
	xor.b64  	%rd1471, %rd1470, %rd1469;
	xor.b64  	%rd1472, %rd1471, %rd1455;
	mov.b64 	{%r955, %r956}, %rd1452;
	shf.l.wrap.b32 	%r957, %r956, %r955, 25;
	shf.l.wrap.b32 	%r958, %r955, %r956, 25;
	mov.b64 	%rd1473, {%r958, %r957};
	shf.l.wrap.b32 	%r959, %r955, %r956, 23;
	shf.l.wrap.b32 	%r960, %r956, %r955, 23;
	mov.b64 	%rd1474, {%r960, %r959};
	xor.b64  	%rd1475, %rd1474, %rd1473;
	xor.b64  	%rd1476, %rd1475, %rd1452;
	xor.b64  	%rd1477, %rd1468, 90;
	xor.b64  	%rd1478, %rd1460, %rd1476;
	xor.b64  	%rd1479, %rd1472, %rd1476;
	xor.b64  	%rd1480, %rd1477, %rd1464;
	not.b64 	%rd1481, %rd1478;
	and.b64  	%rd1482, %rd1464, %rd1481;
	not.b64 	%rd1483, %rd1464;
	and.b64  	%rd1484, %rd1477, %rd1483;
	not.b64 	%rd1485, %rd1480;
	and.b64  	%rd1486, %rd1472, %rd1485;
	not.b64 	%rd1487, %rd1472;
	and.b64  	%rd1488, %rd1476, %rd1487;
	not.b64 	%rd1489, %rd1479;
	and.b64  	%rd1490, %rd1478, %rd1489;
	xor.b64  	%rd1491, %rd1484, %rd1478;
	xor.b64  	%rd1492, %rd1486, %rd1464;
	xor.b64  	%rd1493, %rd1480, %rd1488;
	xor.b64  	%rd1494, %rd1490, %rd1472;
	xor.b64  	%rd1495, %rd1482, %rd1479;
	xor.b64  	%rd1496, %rd1492, %rd1491;
	xor.b64  	%rd1497, %rd1491, %rd1495;
	xor.b64  	%rd1498, %rd1494, %rd1493;
	not.b64 	%rd1499, %rd1493;
	mov.b64 	{%r961, %r962}, %rd1497;
	shf.l.wrap.b32 	%r963, %r962, %r961, 13;
	shf.l.wrap.b32 	%r964, %r961, %r962, 13;
	mov.b64 	%rd1500, {%r964, %r963};
	shf.l.wrap.b32 	%r965, %r962, %r961, 4;
	shf.l.wrap.b32 	%r966, %r961, %r962, 4;
	mov.b64 	%rd1501, {%r966, %r965};
	xor.b64  	%rd1502, %rd1501, %rd1500;
	xor.b64  	%rd1503, %rd1502, %rd1497;
	mov.b64 	{%r967, %r968}, %rd1496;
	shf.l.wrap.b32 	%r969, %r967, %r968, 3;
	shf.l.wrap.b32 	%r970, %r968, %r967, 3;
	mov.b64 	%rd1504, {%r970, %r969};
	shf.l.wrap.b32 	%r971, %r967, %r968, 25;
	shf.l.wrap.b32 	%r972, %r968, %r967, 25;
	mov.b64 	%rd1505, {%r972, %r971};
	xor.b64  	%rd1506, %rd1505, %rd1504;
	xor.b64  	%rd1507, %rd1506, %rd1496;
	mov.b64 	{%r973, %r974}, %rd1499;
	shf.l.wrap.b32 	%r975, %r974, %r973, 31;
	shf.l.wrap.b32 	%r976, %r973, %r974, 31;
	mov.b64 	%rd1508, {%r976, %r975};
	shf.l.wrap.b32 	%r977, %r974, %r973, 26;
	shf.l.wrap.b32 	%r978, %r973, %r974, 26;
	mov.b64 	%rd1509, {%r978, %r977};
	xor.b64  	%rd1510, %rd1509, %rd1508;
	mov.b64 	{%r979, %r980}, %rd1498;
	shf.l.wrap.b32 	%r981, %r980, %r979, 22;
	shf.l.wrap.b32 	%r982, %r979, %r980, 22;
	mov.b64 	%rd1511, {%r982, %r981};
	shf.l.wrap.b32 	%r983, %r980, %r979, 15;
	shf.l.wrap.b32 	%r984, %r979, %r980, 15;
	mov.b64 	%rd1512, {%r984, %r983};
	xor.b64  	%rd1513, %rd1512, %rd1511;
	xor.b64  	%rd1514, %rd1513, %rd1498;
	mov.b64 	{%r985, %r986}, %rd1495;
	shf.l.wrap.b32 	%r987, %r986, %r985, 25;
	shf.l.wrap.b32 	%r988, %r985, %r986, 25;
	mov.b64 	%rd1515, {%r988, %r987};
	shf.l.wrap.b32 	%r989, %r985, %r986, 23;
	shf.l.wrap.b32 	%r990, %r986, %r985, 23;
	mov.b64 	%rd1516, {%r990, %r989};
	xor.b64  	%rd1517, %rd1516, %rd1515;
	xor.b64  	%rd1518, %rd1517, %rd1495;
	xor.b64  	%rd1519, %rd1503, %rd1518;
	xor.b64  	%rd1520, %rd1514, %rd1518;
	not.b64 	%rd1521, %rd1519;
	and.b64  	%rd1522, %rd1507, %rd1521;
	not.b64 	%rd1523, %rd1514;
	and.b64  	%rd1524, %rd1518, %rd1523;
	not.b64 	%rd1525, %rd1520;
	and.b64  	%rd1526, %rd1519, %rd1525;
	xor.b64  	%rd1527, %rd1510, %rd1524;
	xor.b64  	%rd1528, %rd1526, %rd1514;
	xor.b64  	%rd1529, %rd1522, %rd1520;
	xor.b64  	%rd1530, %rd1527, %rd1528;
	xor.b64  	%rd1531, %rd1530, %rd1499;
	xor.b64  	%rd1532, %rd1531, %rd1507;
	xor.b64  	%rd1533, %rd1532, 75;
	mov.b64 	{%r991, %r992}, %rd1533;
	shf.l.wrap.b32 	%r993, %r992, %r991, 22;
	shf.l.wrap.b32 	%r994, %r991, %r992, 22;
	mov.b64 	%rd1534, {%r994, %r993};
	shf.l.wrap.b32 	%r995, %r992, %r991, 15;
	shf.l.wrap.b32 	%r996, %r991, %r992, 15;
	mov.b64 	%rd1535, {%r996, %r995};
	xor.b64  	%rd1536, %rd1535, %rd1534;
	xor.b64  	%rd1537, %rd1536, %rd1533;
	mov.b64 	{%r997, %r998}, %rd1529;
	shf.l.wrap.b32 	%r999, %r998, %r997, 25;
	shf.l.wrap.b32 	%r1000, %r997, %r998, 25;
	mov.b64 	%rd1538, {%r1000, %r999};
	shf.l.wrap.b32 	%r1001, %r997, %r998, 23;
	shf.l.wrap.b32 	%r1002, %r998, %r997, 23;
	mov.b64 	%rd1539, {%r1002, %r1001};
	xor.b64  	%rd1540, %rd1539, %rd1538;
	xor.b64  	%rd1541, %rd1540, %rd1529;
	xor.b64  	%rd1542, %rd1537, %rd15;
	xor.b64  	%rd1543, %rd1541, %rd16;
	st.global.u8 	[%rd3], %rd1542;
	st.global.u8 	[%rd4], %rd1543;
	shr.u64 	%rd1544, %rd1542, 8;
	st.global.u8 	[%rd3+1], %rd1544;
	shr.u64 	%rd1545, %rd1543, 8;
	st.global.u8 	[%rd5], %rd1545;
	shr.u64 	%rd1546, %rd1542, 16;
	st.global.u8 	[%rd3+2], %rd1546;
	shr.u64 	%rd1547, %rd1543, 16;
	st.global.u8 	[%rd6], %rd1547;
	shr.u64 	%rd1548, %rd1542, 24;
	st.global.u8 	[%rd3+3], %rd1548;
	shr.u64 	%rd1549, %rd1543, 24;
	st.global.u8 	[%rd7], %rd1549;
	shr.u64 	%rd1550, %rd1542, 32;
	st.global.u8 	[%rd3+4], %rd1550;
	shr.u64 	%rd1551, %rd1543, 32;
	st.global.u8 	[%rd8], %rd1551;
	shr.u64 	%rd1552, %rd1542, 40;
	st.global.u8 	[%rd3+5], %rd1552;
	shr.u64 	%rd1553, %rd1543, 40;
	st.global.u8 	[%rd9], %rd1553;
	shr.u64 	%rd1554, %rd1542, 48;
	st.global.u8 	[%rd3+6], %rd1554;
	shr.u64 	%rd1555, %rd1543, 48;
	st.global.u8 	[%rd10], %rd1555;
	shr.u64 	%rd1556, %rd1542, 56;
	st.global.u8 	[%rd11], %rd1556;
	shr.u64 	%rd1557, %rd1543, 56;
	st.global.u8 	[%rd12], %rd1557;
$L__BB0_43:
	add.s32 	%r1005, %r1005, %r3;
	setp.lt.u32 	%p35, %r1005, %r5;
	shl.b32 	%r1003, %r3, 3;
	sub.s32 	%r1004, %r1004, %r1003;
	@%p35 bra 	$L__BB0_4;
$L__BB0_44:
	ret;

}


// ===== COMPILED SASS (sm_100) =====

	.target	sm_100

	.elftype	@"ET_EXEC"


//--------------------- .note.nv.tkinfo           --------------------------
	.section	.note.nv.tkinfo,"",@"SHT_NOTE"
	.sectionflags	@"SHF_NOTE_NV_TKINFO"
	.tkinfo
        /*0018*/ 	.word	0x00000002
        /*0030*/ 	.string	""
        /*0030*/ 	.string	"ptxas"
        /*0030*/ 	.string	"Cuda compilation tools, release 13.0, V13.0.88"
        /*0030*/ 	.string	"Build cuda_13.0.r13.0/compiler.36424714_0"
        /*0030*/ 	.string	"-arch sm_100 -m 64 "



//--------------------- .note.nv.cuinfo           --------------------------
	.section	.note.nv.cuinfo,"",@"SHT_NOTE"
	.sectionflags	@"SHF_NOTE_NV_CUINFO"
        /*0018*/ 	.short	0x0002
        /*001a*/ 	.short	0x0064
        /*001c*/ 	.short	0x0082
	.zero		2


//--------------------- .nv.info                  --------------------------
	.section	.nv.info,"",@"SHT_CUDA_INFO"
	.align	4


	//----- nvinfo : EIATTR_REGCOUNT
	.align		4
        /*0000*/ 	.byte	0x04, 0x2f
        /*0002*/ 	.short	(.L_1 - .L_0)
	.align		4
.L_0:
        /*0004*/ 	.word	index@(_Z29ascon_encrypt_advanced_kernelPKhPhS0_S0_S0_jjj)
        /*0008*/ 	.word	0x00000020


	//----- nvinfo : EIATTR_FRAME_SIZE
	.align		4
.L_1:
        /*000c*/ 	.byte	0x04, 0x11
        /*000e*/ 	.short	(.L_3 - .L_2)
	.align		4
.L_2:
        /*0010*/ 	.word	index@(_Z29ascon_encrypt_advanced_kernelPKhPhS0_S0_S0_jjj)
        /*0014*/ 	.word	0x00000000


	//----- nvinfo : EIATTR_MIN_STACK_SIZE
	.align		4
.L_3:
        /*0018*/ 	.byte	0x04, 0x12
        /*001a*/ 	.short	(.L_5 - .L_4)
	.align		4
.L_4:
        /*001c*/ 	.word	index@(_Z29ascon_encrypt_advanced_kernelPKhPhS0_S0_S0_jjj)
        /*0020*/ 	.word	0x00000000
.L_5:


//--------------------- .nv.compat                --------------------------
	.section	.nv.compat,"",@"SHT_CUDA_COMPAT_INFO"
	.align	4
        /*0000*/ 	.byte	0x02, 0x09, 0x00, 0x00, 0x02, 0x02, 0x01, 0x00, 0x02, 0x05, 0x05, 0x00, 0x03, 0x07, 0x01, 0x01
        /*0010*/ 	.byte	0x02, 0x03, 0x00, 0x00, 0x02, 0x06, 0x01, 0x00, 0x04, 0x0b, 0x08, 0x00, 0x09, 0x00, 0x00, 0x00
        /*0020*/ 	.byte	0x00, 0x00, 0x00, 0x00


//--------------------- .nv.info._Z29ascon_encrypt_advanced_kernelPKhPhS0_S0_S0_jjj --------------------------
	.section	.nv.info._Z29ascon_encrypt_advanced_kernelPKhPhS0_S0_S0_jjj,"",@"SHT_CUDA_INFO"
	.sectionflags	@""
	.align	4


	//----- nvinfo : EIATTR_CUDA_API_VERSION
	.align		4
        /*0000*/ 	.byte	0x04, 0x37
        /*0002*/ 	.short	(.L_7 - .L_6)
.L_6:
        /*0004*/ 	.word	0x00000082


	//----- nvinfo : EIATTR_KPARAM_INFO
	.align		4
.L_7:
        /*0008*/ 	.byte	0x04, 0x17
        /*000a*/ 	.short	(.L_9 - .L_8)
.L_8:
        /*000c*/ 	.word	0x00000000
        /*0010*/ 	.short	0x0007
        /*0012*/ 	.short	0x0030
        /*0014*/ 	.byte	0x00, 0xf0, 0x11, 0x00


	//----- nvinfo : EIATTR_KPARAM_INFO
	.align		4
.L_9:
        /*0018*/ 	.byte	0x04, 0x17
        /*001a*/ 	.short	(.L_11 - .L_10)
.L_10:
        /*001c*/ 	.word	0x00000000
        /*0020*/ 	.short	0x0006
        /*0022*/ 	.short	0x002c
        /*0024*/ 	.byte	0x00, 0xf0, 0x11, 0x00


	//----- nvinfo : EIATTR_KPARAM_INFO
	.align		4
.L_11:
        /*0028*/ 	.byte	0x04, 0x17
        /*002a*/ 	.short	(.L_13 - .L_12)
.L_12:
        /*002c*/ 	.word	0x00000000
        /*0030*/ 	.short	0x0005
        /*0032*/ 	.short	0x0028
        /*0034*/ 	.byte	0x00, 0xf0, 0x11, 0x00


	//----- nvinfo : EIATTR_KPARAM_INFO
	.align		4
.L_13:
        /*0038*/ 	.byte	0x04, 0x17
        /*003a*/ 	.short	(.L_15 - .L_14)
.L_14:
        /*003c*/ 	.word	0x00000000
        /*0040*/ 	.short	0x0004
        /*0042*/ 	.short	0x0020
        /*0044*/ 	.byte	0x00, 0xf5, 0x21, 0x00


	//----- nvinfo : EIATTR_KPARAM_INFO
	.align		4
.L_15:
        /*0048*/ 	.byte	0x04, 0x17
        /*004a*/ 	.short	(.L_17 - .L_16)
.L_16:
        /*004c*/ 	.word	0x00000000
        /*0050*/ 	.short	0x0003
        /*0052*/ 	.short	0x0018
        /*0054*/ 	.byte	0x00, 0xf5, 0x21, 0x00


	//----- nvinfo : EIATTR_KPARAM_INFO
	.align		4
.L_17:
        /*0058*/ 	.byte	0x04, 0x17
        /*005a*/ 	.short	(.L_19 - .L_18)
.L_18:
        /*005c*/ 	.word	0x00000000
        /*0060*/ 	.short	0x0002
        /*0062*/ 	.short	0x0010
        /*0064*/ 	.byte	0x00, 0xf5, 0x21, 0x00


	//----- nvinfo : EIATTR_KPARAM_INFO
	.align		4
.L_19:
        /*0068*/ 	.byte	0x04, 0x17
        /*006a*/ 	.short	(.L_21 - .L_20)
.L_20:
        /*006c*/ 	.word	0x00000000
        /*0070*/ 	.short	0x0001
        /*0072*/ 	.short	0x0008
        /*0074*/ 	.byte	0x00, 0xf5, 0x21, 0x00


	//----- nvinfo : EIATTR_KPARAM_INFO
	.align		4
.L_21:
        /*0078*/ 	.byte	0x04, 0x17
        /*007a*/ 	.short	(.L_23 - .L_22)
.L_22:
        /*007c*/ 	.word	0x00000000
        /*0080*/ 	.short	0x0000
        /*0082*/ 	.short	0x0000
        /*0084*/ 	.byte	0x00, 0xf5, 0x21, 0x00


	//----- nvinfo : EIATTR_SPARSE_MMA_MASK
	.align		4
.L_23:
        /*0088*/ 	.byte	0x03, 0x50
        /*008a*/ 	.short	0x0000


	//----- nvinfo : EIATTR_MAXREG_COUNT
	.align		4
        /*008c*/ 	.byte	0x03, 0x1b
        /*008e*/ 	.short	0x00ff


	//----- nvinfo : EIATTR_NUM_BARRIERS
	.align		4
        /*0090*/ 	.byte	0x02, 0x4c
        /*0092*/ 	.byte	0x01
	.zero		1


	//----- nvinfo : EIATTR_MERCURY_ISA_VERSION
	.align		4
        /*0094*/ 	.byte	0x03, 0x5f
        /*0096*/ 	.short	0x0101


	//----- nvinfo : EIATTR_VRC_CTA_INIT_COUNT
	.align		4
        /*0098*/ 	.byte	0x02, 0x4a
	.zero		1
	.zero		1


	//----- nvinfo : EIATTR_EXIT_INSTR_OFFSETS
	.align		4
        /*009c*/ 	.byte	0x04, 0x1c
        /*009e*/ 	.short	(.L_25 - .L_24)


	//   ....[0]....
.L_24:
        /*00a0*/ 	.word	0x00000130


	//   ....[1]....
        /*00a4*/ 	.word	0x00008780


	//----- nvinfo : EIATTR_CRS_STACK_SIZE
	.align		4
.L_25:
        /*00a8*/ 	.byte	0x04, 0x1e
        /*00aa*/ 	.short	(.L_27 - .L_26)
.L_26:
        /*00ac*/ 	.word	0x00000000


	//----- nvinfo : EIATTR_CBANK_PARAM_SIZE
	.align		4
.L_27:
        /*00b0*/ 	.byte	0x03, 0x19
        /*00b2*/ 	.short	0x0034


	//----- nvinfo : EIATTR_PARAM_CBANK
	.align		4
        /*00b4*/ 	.byte	0x04, 0x0a
        /*00b6*/ 	.short	(.L_29 - .L_28)
	.align		4
.L_28:
        /*00b8*/ 	.word	index@(.nv.constant0._Z29ascon_encrypt_advanced_kernelPKhPhS0_S0_S0_jjj)
        /*00bc*/ 	.short	0x0380
        /*00be*/ 	.short	0x0034


	//----- nvinfo : EIATTR_SW_WAR
	.align		4
.L_29:
        /*00c0*/ 	.byte	0x04, 0x36
        /*00c2*/ 	.short	(.L_31 - .L_30)
.L_30:
        /*00c4*/ 	.word	0x00000008
.L_31:


//--------------------- .nv.callgraph             --------------------------
	.section	.nv.callgraph,"",@"SHT_CUDA_CALLGRAPH"
	.align	4
	.sectionentsize	8
	.align		4
        /*0000*/ 	.word	0x00000000
	.align		4
        /*0004*/ 	.word	0xffffffff
	.align		4
        /*0008*/ 	.word	0x00000000
	.align		4
        /*000c*/ 	.word	0xfffffffe
	.align		4
        /*0010*/ 	.word	0x00000000
	.align		4
        /*0014*/ 	.word	0xfffffffd
	.align		4
        /*0018*/ 	.word	0x00000000
	.align		4
        /*001c*/ 	.word	0xfffffffc


//--------------------- .text._Z29ascon_encrypt_advanced_kernelPKhPhS0_S0_S0_jjj --------------------------
	.section	.text._Z29ascon_encrypt_advanced_kernelPKhPhS0_S0_S0_jjj,"ax",@progbits
	.align	128
        .global         _Z29ascon_encrypt_advanced_kernelPKhPhS0_S0_S0_jjj
        .type           _Z29ascon_encrypt_advanced_kernelPKhPhS0_S0_S0_jjj,@function
        .size           _Z29ascon_encrypt_advanced_kernelPKhPhS0_S0_S0_jjj,(.L_x_14 - _Z29ascon_encrypt_advanced_kernelPKhPhS0_S0_S0_jjj)
        .other          _Z29ascon_encrypt_advanced_kernelPKhPhS0_S0_S0_jjj,@"STO_CUDA_ENTRY STV_DEFAULT"
_Z29ascon_encrypt_advanced_kernelPKhPhS0_S0_S0_jjj:
.text._Z29ascon_encrypt_advanced_kernelPKhPhS0_S0_S0_jjj:
[----:B------:R-:W-:Y:S01]  /*0000*/  LDC R1, c[0x0][0x37c] ;  /* 0x0000df00ff017b82 */ /* 0x000fe20000000800 */
[----:B------:R-:W0:Y:S01]  /*0010*/  S2R R5, SR_TID.X ;  /* 0x0000000000057919 */ /* 0x000e220000002100 */
[----:B------:R-:W1:Y:S06]  /*0020*/  LDCU UR5, c[0x0][0x360] ;  /* 0x00006c00ff0577ac */ /* 0x000e6c0008000800 */
[----:B------:R-:W2:Y:S01]  /*0030*/  S2UR UR7, SR_CTAID.X ;  /* 0x00000000000779c3 */ /* 0x000ea20000002500 */
[----:B------:R-:W3:Y:S07]  /*0040*/  LDCU UR33, c[0x0][0x3ac] ;  /* 0x00007580ff2177ac */ /* 0x000eee0008000800 */
[----:B------:R-:W2:Y:S01]  /*0050*/  LDC R0, c[0x0][0x360] ;  /* 0x0000d800ff007b82 */ /* 0x000ea20000000800 */
[----:B------:R-:W1:Y:S01]  /*0060*/  LDCU UR6, c[0x0][0x370] ;  /* 0x00006e00ff0677ac */ /* 0x000e620008000800 */
[----:B---3--:R-:W-:-:S04]  /*0070*/  UIADD3 UR4, UPT, UPT, UR33, 0x7, URZ ;  /* 0x0000000721047890 */ /* 0x008fc8000fffe0ff */
[----:B------:R-:W-:Y:S02]  /*0080*/  USHF.R.U32.HI UR19, URZ, 0x3, UR4 ;  /* 0x00000003ff137899 */ /* 0x000fe40008011604 */
[----:B-1----:R-:W-:Y:S01]  /*0090*/  UIMAD UR5, UR5, UR6, URZ ;  /* 0x00000006050572a4 */ /* 0x002fe2000f8e02ff */
[----:B0-----:R-:W-:Y:S01]  /*00a0*/  ISETP.GT.U32.AND P0, PT, R5, 0x4, PT ;  /* 0x000000040500780c */ /* 0x001fe20003f04070 */
[----:B--2---:R-:W-:-:S05]  /*00b0*/  IMAD R0, R0, UR7, R5 ;  /* 0x0000000700007c24 */ /* 0x004fca000f8e0205 */
[----:B------:R-:W-:-:S07]  /*00c0*/  ISETP.GE.U32.AND P1, PT, R0, UR19, PT ;  /* 0x0000001300007c0c */ /* 0x000fce000bf26070 */
[----:B------:R-:W0:Y:S01]  /*00d0*/  @!P0 S2R R3, SR_CgaCtaId ;  /* 0x0000000000038919 */ /* 0x000e220000008800 */
[----:B------:R-:W-:-:S04]  /*00e0*/  @!P0 MOV R2, 0x400 ;  /* 0x0000040000028802 */ /* 0x000fc80000000f00 */
[----:B0-----:R-:W-:-:S05]  /*00f0*/  @!P0 LEA R2, R3, R2, 0x18 ;  /* 0x0000000203028211 */ /* 0x001fca00078ec0ff */
[----:B------:R-:W-:-:S05]  /*0100*/  @!P0 IMAD R2, R5, 0x8, R2 ;  /* 0x0000000805028824 */ /* 0x000fca00078e0202 */
[----:B------:R0:W-:Y:S01]  /*0110*/  @!P0 STS.64 [R2], RZ ;  /* 0x000000ff02008388 */ /* 0x0001e20000000a00 */
[----:B------:R-:W-:Y:S06]  /*0120*/  BAR.SYNC.DEFER_BLOCKING 0x0 ;  /* 0x0000000000007b1d */ /* 0x000fec0000010000 */
[----:B------:R-:W-:Y:S05]  /*0130*/  @P1 EXIT ;  /* 0x000000000000194d */ /* 0x000fea0003800000 */
[----:B------:R-:W1:Y:S01]  /*0140*/  LDCU.64 UR20, c[0x0][0x388] ;  /* 0x00007100ff1477ac */ /* 0x000e620008000a00 */
[----:B------:R-:W-:Y:S01]  /*0150*/  IMAD.U32 R3, RZ, RZ, UR33 ;  /* 0x00000021ff037e24 */ /* 0x000fe2000f8e00ff */
[----:B------:R-:W-:Y:S01]  /*0160*/  BSSY.RECONVERGENT B1, `(.L_x_0) ;  /* 0x0000861000017945 */ /* 0x000fe20003800200 */
[----:B------:R-:W2:Y:S02]  /*0170*/  LDCU UR18, c[0x0][0x3a8] ;  /* 0x00007500ff1277ac */ /* 0x000ea40008000800 */
[----:B0-----:R-:W-:Y:S01]  /*0180*/  IMAD R2, R0, -0x8, R3 ;  /* 0xfffffff800027824 */ /* 0x001fe200078e0203 */
[----:B------:R-:W-:Y:S02]  /*0190*/  UIADD3 UR6, UPT, UPT, UR33, 0x8, URZ ;  /* 0x0000000821067890 */ /* 0x000fe4000fffe0ff */
[----:B------:R-:W-:Y:S02]  /*01a0*/  UIADD3 UR7, UPT, UPT, UR33, 0x9, URZ ;  /* 0x0000000921077890 */ /* 0x000fe4000fffe0ff */
[----:B------:R-:W-:-:S02]  /*01b0*/  UIADD3 UR9, UPT, UPT, UR33, 0xb, URZ ;  /* 0x0000000b21097890 */ /* 0x000fc4000fffe0ff */
[----:B------:R-:W-:Y:S02]  /*01c0*/  UIADD3 UR8, UPT, UPT, UR33, 0xa, URZ ;  /* 0x0000000a21087890 */ /* 0x000fe4000fffe0ff */
[----:B------:R-:W-:Y:S02]  /*01d0*/  UIADD3 UR10, UPT, UPT, UR33, 0xc, URZ ;  /* 0x0000000c210a7890 */ /* 0x000fe4000fffe0ff */
[----:B-1----:R-:W-:Y:S02]  /*01e0*/  UIADD3 UR22, UP1, UPT, UR33, UR20, URZ ;  /* 0x0000001421167290 */ /* 0x002fe4000ff3e0ff */
[----:B------:R-:W-:Y:S02]  /*01f0*/  UIADD3 UR17, UP6, UPT, UR6, UR20, URZ ;  /* 0x0000001406117290 */ /* 0x000fe4000ffde0ff */
[----:B------:R-:W-:Y:S02]  /*0200*/  UIADD3 UR16, UP5, UPT, UR7, UR20, URZ ;  /* 0x0000001407107290 */ /* 0x000fe4000ffbe0ff */
[----:B------:R-:W-:-:S02]  /*0210*/  UIADD3 UR11, UPT, UPT, UR33, 0xd, URZ ;  /* 0x0000000d210b7890 */ /* 0x000fc4000fffe0ff */
[----:B------:R-:W-:Y:S02]  /*0220*/  UIADD3 UR12, UPT, UPT, UR33, 0xe, URZ ;  /* 0x0000000e210c7890 */ /* 0x000fe4000fffe0ff */
[----:B------:R-:W-:Y:S02]  /*0230*/  UIADD3 UR13, UPT, UPT, UR33, 0xf, URZ ;  /* 0x0000000f210d7890 */ /* 0x000fe4000fffe0ff */
[----:B------:R-:W-:Y:S02]  /*0240*/  UIADD3 UR14, UP4, UPT, UR9, UR20, URZ ;  /* 0x00000014090e7290 */ /* 0x000fe4000ff9e0ff */
[----:B------:R-:W-:Y:S02]  /*0250*/  UIADD3.X UR23, UPT, UPT, URZ, UR21, URZ, UP1, !UPT ;  /* 0x00000015ff177290 */ /* 0x000fe40008ffe4ff */
[----:B------:R-:W-:Y:S02]  /*0260*/  UIADD3.X UR32, UPT, UPT, URZ, UR21, URZ, UP6, !UPT ;  /* 0x00000015ff207290 */ /* 0x000fe4000b7fe4ff */
[----:B------:R-:W-:-:S02]  /*0270*/  UIADD3.X UR31, UPT, UPT, URZ, UR21, URZ, UP5, !UPT ;  /* 0x00000015ff1f7290 */ /* 0x000fc4000affe4ff */
[----:B------:R-:W-:Y:S02]  /*0280*/  UIADD3 UR15, UP0, UPT, UR8, UR20, URZ ;  /* 0x00000014080f7290 */ /* 0x000fe4000ff1e0ff */
[----:B------:R-:W-:Y:S02]  /*0290*/  UIADD3 UR10, UP3, UPT, UR10, UR20, URZ ;  /* 0x000000140a0a7290 */ /* 0x000fe4000ff7e0ff */
[----:B------:R-:W-:Y:S02]  /*02a0*/  UIADD3 UR11, UP2, UPT, UR11, UR20, URZ ;  /* 0x000000140b0b7290 */ /* 0x000fe4000ff5e0ff */
[----:B------:R-:W-:Y:S02]  /*02b0*/  UIADD3 UR12, UP1, UPT, UR12, UR20, URZ ;  /* 0x000000140c0c7290 */ /* 0x000fe4000ff3e0ff */
[----:B------:R-:W-:Y:S02]  /*02c0*/  UIADD3 UR9, UP6, UPT, UR4, UR20, URZ ;  /* 0x0000001404097290 */ /* 0x000fe4000ffde0ff */
[----:B------:R-:W-:Y:S01]  /*02d0*/  UIADD3 UR13, UP5, UPT, UR13, UR20, URZ ;  /* 0x000000140d0d7290 */ /* 0x000fe2000ffbe0ff */
[----:B------:R-:W0:Y:S01]  /*02e0*/  LDCU.64 UR24, c[0x0][0x358] ;  /* 0x00006b00ff1877ac */ /* 0x000e220008000a00 */
[----:B------:R-:W-:-:S02]  /*02f0*/  UIADD3.X UR30, UPT, UPT, URZ, UR21, URZ, UP0, !UPT ;  /* 0x00000015ff1e7290 */ /* 0x000fc400087fe4ff */
[----:B------:R-:W-:Y:S02]  /*0300*/  UIADD3.X UR29, UPT, UPT, URZ, UR21, URZ, UP4, !UPT ;  /* 0x00000015ff1d7290 */ /* 0x000fe4000a7fe4ff */
[----:B------:R-:W-:Y:S02]  /*0310*/  UIADD3.X UR28, UPT, UPT, URZ, UR21, URZ, UP3, !UPT ;  /* 0x00000015ff1c7290 */ /* 0x000fe40009ffe4ff */
[----:B------:R-:W-:Y:S02]  /*0320*/  UIADD3.X UR27, UPT, UPT, URZ, UR21, URZ, UP2, !UPT ;  /* 0x00000015ff1b7290 */ /* 0x000fe400097fe4ff */
[----:B------:R-:W-:Y:S02]  /*0330*/  UIADD3.X UR26, UPT, UPT, URZ, UR21, URZ, UP1, !UPT ;  /* 0x00000015ff1a7290 */ /* 0x000fe40008ffe4ff */
[----:B------:R-:W-:Y:S02]  /*0340*/  UIADD3.X UR20, UPT, UPT, URZ, UR21, URZ, UP6, !UPT ;  /* 0x00000015ff147290 */ /* 0x000fe4000b7fe4ff */
[----:B------:R-:W-:-:S02]  /*0350*/  UIADD3.X UR8, UPT, UPT, URZ, UR21, URZ, UP5, !UPT ;  /* 0x00000015ff087290 */ /* 0x000fc4000affe4ff */
[----:B--2---:R-:W-:-:S12]  /*0360*/  USHF.R.U32.HI UR6, URZ, 0x3, UR18 ;  /* 0x00000003ff067899 */ /* 0x004fd80008011612 */
.L_x_12:
[----:B------:R-:W1:Y:S01]  /*0370*/  LDCU UR4, c[0x0][0x3ac] ;  /* 0x00007580ff0477ac */ /* 0x000e620008000800 */
[----:B------:R-:W-:Y:S01]  /*0380*/  IMAD.SHL.U32 R3, R0, 0x8, RZ ;  /* 0x0000000800037824 */ /* 0x000fe200078e00ff */
[----:B------:R-:W-:Y:S04]  /*0390*/  BSSY.RECONVERGENT B0, `(.L_x_1) ;  /* 0x0000838000007945 */ /* 0x000fe80003800200 */
[----:B-1----:R-:W-:-:S13]  /*03a0*/  ISETP.GE.U32.AND P0, PT, R3, UR4, PT ;  /* 0x0000000403007c0c */ /* 0x002fda000bf06070 */
[----:B------:R-:W-:Y:S05]  /*03b0*/  @P0 BRA `(.L_x_2) ;  /* 0x0000008000d40947 */ /* 0x000fea0003800000 */
[----:B------:R-:W0:Y:S01]  /*03c0*/  LDC.64 R22, c[0x0][0x390] ;  /* 0x0000e400ff167b82 */ /* 0x000e220000000a00 */
[----:B------:R-:W1:Y:S01]  /*03d0*/  LDCU UR4, c[0x0][0x3a8] ;  /* 0x00007500ff0477ac */ /* 0x000e620008000800 */
[----:B0-----:R-:W2:Y:S04]  /*03e0*/  LDG.E.U8 R6, desc[UR24][R22.64+0x1] ;  /* 0x0000011816067981 */ /* 0x001ea8000c1e1100 */
[----:B------:R-:W3:Y:S04]  /*03f0*/  LDG.E.U8 R10, desc[UR24][R22.64+0x2] ;  /* 0x00000218160a7981 */ /* 0x000ee8000c1e1100 */
[----:B------:R-:W4:Y:S04]  /*0400*/  LDG.E.U8 R8, desc[UR24][R22.64+0x3] ;  /* 0x0000031816087981 */ /* 0x000f28000c1e1100 */
[----:B------:R-:W5:Y:S04]  /*0410*/  LDG.E.U8 R13, desc[UR24][R22.64] ;  /* 0x00000018160d7981 */ /* 0x000f68000c1e1100 */
[----:B------:R-:W5:Y:S04]  /*0420*/  LDG.E.U8 R24, desc[UR24][R22.64+0x9] ;  /* 0x0000091816187981 */ /* 0x000f68000c1e1100 */
[----:B------:R-:W5:Y:S04]  /*0430*/  LDG.E.U8 R20, desc[UR24][R22.64+0xa] ;  /* 0x00000a1816147981 */ /* 0x000f68000c1e1100 */
[----:B------:R-:W5:Y:S04]  /*0440*/  LDG.E.U8 R18, desc[UR24][R22.64+0xb] ;  /* 0x00000b1816127981 */ /* 0x000f68000c1e1100 */
[----:B------:R-:W5:Y:S01]  /*0450*/  LDG.E.U8 R5, desc[UR24][R22.64+0x8] ;  /* 0x0000081816057981 */ /* 0x000f62000c1e1100 */
[----:B------:R-:W0:Y:S03]  /*0460*/  LDC.64 R14, c[0x0][0x398] ;  /* 0x0000e600ff0e7b82 */ /* 0x000e260000000a00 */
[----:B0-----:R-:W5:Y:S04]  /*0470*/  LDG.E.U8 R12, desc[UR24][R14.64+0x1] ;  /* 0x000001180e0c7981 */ /* 0x001f68000c1e1100 */
[----:B------:R-:W5:Y:S04]  /*0480*/  LDG.E.U8 R16, desc[UR24][R14.64+0x2] ;  /* 0x000002180e107981 */ /* 0x000f68000c1e1100 */
[----:B------:R-:W5:Y:S04]  /*0490*/  LDG.E.U8 R27, desc[UR24][R14.64] ;  /* 0x000000180e1b7981 */ /* 0x000f68000c1e1100 */
[----:B------:R-:W5:Y:S01]  /*04a0*/  LDG.E.U8 R26, desc[UR24][R14.64+0x9] ;  /* 0x000009180e1a7981 */ /* 0x000f62000c1e1100 */
[----:B--2---:R-:W-:-:S04]  /*04b0*/  IMAD.WIDE.U32 R6, R6, 0x100, RZ ;  /* 0x0000010006067825 */ /* 0x004fc800078e00ff */
[----:B---3--:R-:W-:-:S04]  /*04c0*/  IMAD.WIDE.U32 R10, R10, 0x10000, RZ ;  /* 0x000100000a0a7825 */ /* 0x008fc800078e00ff */
[----:B----4-:R-:W-:Y:S01]  /*04d0*/  IMAD.WIDE.U32 R8, R8, 0x1000000, RZ ;  /* 0x0100000008087825 */ /* 0x010fe200078e00ff */
[----:B-----5:R-:W-:-:S04]  /*04e0*/  LOP3.LUT R13, R10, R6, R13, 0xfe, !PT ;  /* 0x000000060a0d7212 */ /* 0x020fc800078efe0d */
[----:B------:R-:W-:Y:S01]  /*04f0*/  LOP3.LUT R11, R9, R11, R7, 0xfe, !PT ;  /* 0x0000000b090b7212 */ /* 0x000fe200078efe07 */
[----:B------:R-:W2:Y:S01]  /*0500*/  LDG.E.U8 R6, desc[UR24][R22.64+0x4] ;  /* 0x0000041816067981 */ /* 0x000ea2000c1e1100 */
[----:B------:R-:W-:-:S03]  /*0510*/  LOP3.LUT R4, R8, R13, RZ, 0xfc, !PT ;  /* 0x0000000d08047212 */ /* 0x000fc600078efcff */
[----:B------:R-:W3:Y:S01]  /*0520*/  LDG.E.U8 R13, desc[UR24][R22.64+0xd] ;  /* 0x00000d18160d7981 */ /* 0x000ee2000c1e1100 */
[----:B------:R-:W-:-:S03]  /*0530*/  IMAD.WIDE.U32 R24, R24, 0x100, RZ ;  /* 0x0000010018187825 */ /* 0x000fc600078e00ff */
[----:B------:R-:W4:Y:S01]  /*0540*/  LDG.E.U8 R8, desc[UR24][R22.64+0x5] ;  /* 0x0000051816087981 */ /* 0x000f22000c1e1100 */
[----:B------:R-:W-:-:S03]  /*0550*/  IMAD.WIDE.U32 R20, R20, 0x10000, RZ ;  /* 0x0001000014147825 */ /* 0x000fc600078e00ff */
[----:B------:R-:W5:Y:S01]  /*0560*/  LDG.E.U8 R9, desc[UR24][R22.64+0xc] ;  /* 0x00000c1816097981 */ /* 0x000f62000c1e1100 */
[----:B------:R-:W-:Y:S01]  /*0570*/  IMAD.WIDE.U32 R18, R18, 0x1000000, RZ ;  /* 0x0100000012127825 */ /* 0x000fe200078e00ff */
[----:B------:R-:W-:Y:S02]  /*0580*/  LOP3.LUT R5, R20, R24, R5, 0xfe, !PT ;  /* 0x0000001814057212 */ /* 0x000fe400078efe05 */
[----:B------:R-:W2:Y:S02]  /*0590*/  LDG.E.U8 R10, desc[UR24][R14.64+0x3] ;  /* 0x000003180e0a7981 */ /* 0x000ea4000c1e1100 */
[----:B------:R-:W-:Y:S02]  /*05a0*/  LOP3.LUT R20, R19, R21, R25, 0xfe, !PT ;  /* 0x0000001513147212 */ /* 0x000fe400078efe19 */
[----:B------:R-:W2:Y:S01]  /*05b0*/  LDG.E.U8 R19, desc[UR24][R22.64+0x6] ;  /* 0x0000061816137981 */ /* 0x000ea2000c1e1100 */
[----:B------:R-:W-:-:S03]  /*05c0*/  LOP3.LUT R5, R18, R5, RZ, 0xfc, !PT ;  /* 0x0000000512057212 */ /* 0x000fc600078efcff */
[----:B------:R-:W2:Y:S04]  /*05d0*/  LDG.E.U8 R25, desc[UR24][R22.64+0x7] ;  /* 0x0000071816197981 */ /* 0x000ea8000c1e1100 */
[----:B------:R-:W2:Y:S04]  /*05e0*/  LDG.E.U8 R18, desc[UR24][R14.64+0xa] ;  /* 0x00000a180e127981 */ /* 0x000ea8000c1e1100 */
[----:B------:R-:W2:Y:S04]  /*05f0*/  LDG.E.U8 R24, desc[UR24][R14.64+0xb] ;  /* 0x00000b180e187981 */ /* 0x000ea8000c1e1100 */
[----:B------:R-:W2:Y:S04]  /*0600*/  LDG.E.U8 R7, desc[UR24][R14.64+0x8] ;  /* 0x000008180e077981 */ /* 0x000ea8000c1e1100 */
[----:B------:R-:W2:Y:S01]  /*0610*/  LDG.E.U8 R21, desc[UR24][R22.64+0xf] ;  /* 0x00000f1816157981 */ /* 0x000ea2000c1e1100 */
[----:B------:R-:W-:-:S04]  /*0620*/  IMAD.WIDE.U32 R16, R16, 0x10000, RZ ;  /* 0x0001000010107825 */ /* 0x000fc800078e00ff */
[----:B---3--:R-:W-:Y:S02]  /*0630*/  IMAD.SHL.U32 R13, R13, 0x100, RZ ;  /* 0x000001000d0d7824 */ /* 0x008fe400078e00ff */
[----:B----4-:R-:W-:-:S03]  /*0640*/  IMAD.SHL.U32 R8, R8, 0x100, RZ ;  /* 0x0000010008087824 */ /* 0x010fc600078e00ff */
[----:B-----5:R-:W-:Y:S01]  /*0650*/  LOP3.LUT R9, R13, R9, R20, 0xfe, !PT ;  /* 0x000000090d097212 */ /* 0x020fe200078efe14 */
[----:B------:R-:W-:Y:S01]  /*0660*/  IMAD.WIDE.U32 R12, R12, 0x100, RZ ;  /* 0x000001000c0c7825 */ /* 0x000fe200078e00ff */
[----:B--2---:R-:W-:Y:S01]  /*0670*/  LOP3.LUT R6, R8, R6, R11, 0xfe, !PT ;  /* 0x0000000608067212 */ /* 0x004fe200078efe0b */
[----:B------:R0:W2:Y:S02]  /*0680*/  LDG.E.U8 R20, desc[UR24][R22.64+0xe] ;  /* 0x00000e1816147981 */ /* 0x0000a4000c1e1100 */
[----:B------:R-:W-:Y:S01]  /*0690*/  IMAD.WIDE.U32 R10, R10, 0x1000000, RZ ;  /* 0x010000000a0a7825 */ /* 0x000fe200078e00ff */
[----:B------:R-:W-:-:S03]  /*06a0*/  LOP3.LUT R8, R16, R12, R27, 0xfe, !PT ;  /* 0x0000000c10087212 */ /* 0x000fc600078efe1b */
[----:B------:R-:W-:Y:S01]  /*06b0*/  IMAD.U32 R27, R19, 0x10000, RZ ;  /* 0x00010000131b7824 */ /* 0x000fe200078e00ff */
[----:B------:R-:W-:Y:S01]  /*06c0*/  LOP3.LUT R11, R11, R17, R13, 0xfe, !PT ;  /* 0x000000110b0b7212 */ /* 0x000fe200078efe0d */
[----:B------:R-:W-:Y:S01]  /*06d0*/  IMAD.SHL.U32 R25, R25, 0x1000000, RZ ;  /* 0x0100000019197824 */ /* 0x000fe200078e00ff */
[----:B------:R-:W3:Y:S01]  /*06e0*/  LDG.E.U8 R22, desc[UR24][R14.64+0x4] ;  /* 0x000004180e167981 */ /* 0x000ee2000c1e1100 */
[----:B------:R-:W-:-:S04]  /*06f0*/  IMAD.WIDE.U32 R16, R26, 0x100, RZ ;  /* 0x000001001a107825 */ /* 0x000fc800078e00ff */
[----:B------:R-:W-:Y:S01]  /*0700*/  IMAD.WIDE.U32 R18, R18, 0x10000, RZ ;  /* 0x0001000012127825 */ /* 0x000fe200078e00ff */
[----:B------:R-:W-:Y:S01]  /*0710*/  LOP3.LUT R6, R25, R27, R6, 0xfe, !PT ;  /* 0x0000001b19067212 */ /* 0x000fe200078efe06 */
[----:B------:R-:W4:Y:S02]  /*0720*/  LDG.E.U8 R26, desc[UR24][R14.64+0xf] ;  /* 0x00000f180e1a7981 */ /* 0x000f24000c1e1100 */
[----:B------:R-:W-:Y:S02]  /*0730*/  IMAD.WIDE.U32 R12, R24, 0x1000000, RZ ;  /* 0x01000000180c7825 */ /* 0x000fe400078e00ff */
[----:B------:R-:W5:Y:S01]  /*0740*/  LDG.E.U8 R24, desc[UR24][R14.64+0x5] ;  /* 0x000005180e187981 */ /* 0x000f62000c1e1100 */
[----:B0-----:R-:W-:-:S03]  /*0750*/  LOP3.LUT R23, R18, R16, R7, 0xfe, !PT ;  /* 0x0000001012177212 */ /* 0x001fc600078efe07 */
[----:B------:R-:W3:Y:S01]  /*0760*/  LDG.E.U8 R25, desc[UR24][R14.64+0xd] ;  /* 0x00000d180e197981 */ /* 0x000ee2000c1e1100 */
[----:B------:R-:W-:-:S03]  /*0770*/  LOP3.LUT R16, R13, R19, R17, 0xfe, !PT ;  /* 0x000000130d107212 */ /* 0x000fc600078efe11 */
[----:B------:R-:W4:Y:S04]  /*0780*/  LDG.E.U8 R13, desc[UR24][R14.64+0x6] ;  /* 0x000006180e0d7981 */ /* 0x000f28000c1e1100 */
[----:B------:R-:W4:Y:S04]  /*0790*/  LDG.E.U8 R18, desc[UR24][R14.64+0x7] ;  /* 0x000007180e127981 */ /* 0x000f28000c1e1100 */
[----:B------:R-:W4:Y:S04]  /*07a0*/  LDG.E.U8 R17, desc[UR24][R14.64+0xe] ;  /* 0x00000e180e117981 */ /* 0x000f28000c1e1100 */
[----:B------:R-:W4:Y:S01]  /*07b0*/  LDG.E.U8 R19, desc[UR24][R14.64+0xc] ;  /* 0x00000c180e137981 */ /* 0x000f22000c1e1100 */
[----:B------:R-:W-:-:S02]  /*07c0*/  IMAD.SHL.U32 R7, R21, 0x1000000, RZ ;  /* 0x0100000015077824 */ /* 0x000fc400078e00ff */
[----:B--2---:R-:W-:-:S05]  /*07d0*/  IMAD.U32 R20, R20, 0x10000, RZ ;  /* 0x0001000014147824 */ /* 0x004fca00078e00ff */
[----:B------:R-:W-:Y:S02]  /*07e0*/  LOP3.LUT R7, R7, R20, R9, 0xfe, !PT ;  /* 0x0000001407077212 */ /* 0x000fe400078efe09 */
[----:B------:R-:W-:Y:S02]  /*07f0*/  LOP3.LUT R9, R10, R8, RZ, 0xfc, !PT ;  /* 0x000000080a097212 */ /* 0x000fe400078efcff */
[----:B------:R-:W-:Y:S02]  /*0800*/  LOP3.LUT R10, R12, R23, RZ, 0xfc, !PT ;  /* 0x000000170c0a7212 */ /* 0x000fe400078efcff */
[----:B------:R-:W-:Y:S01]  /*0810*/  LOP3.LUT R8, R4, 0xf0, R5, 0x96, !PT ;  /* 0x000000f004087812 */ /* 0x000fe200078e9605 */
[----:B-----5:R-:W-:Y:S02]  /*0820*/  IMAD.SHL.U32 R24, R24, 0x100, RZ ;  /* 0x0000010018187824 */ /* 0x020fe400078e00ff */
[----:B---3--:R-:W-:-:S03]  /*0830*/  IMAD.SHL.U32 R25, R25, 0x100, RZ ;  /* 0x0000010019197824 */ /* 0x008fc600078e00ff */
[----:B------:R-:W-:Y:S01]  /*0840*/  LOP3.LUT R11, R24, R22, R11, 0xfe, !PT ;  /* 0x00000016180b7212 */ /* 0x000fe200078efe0b */
[----:B----4-:R-:W-:Y:S02]  /*0850*/  IMAD.SHL.U32 R26, R26, 0x1000000, RZ ;  /* 0x010000001a1a7824 */ /* 0x010fe400078e00ff */
[----:B------:R-:W-:Y:S02]  /*0860*/  IMAD.U32 R13, R13, 0x10000, RZ ;  /* 0x000100000d0d7824 */ /* 0x000fe400078e00ff */
[----:B------:R-:W-:Y:S02]  /*0870*/  IMAD.SHL.U32 R18, R18, 0x1000000, RZ ;  /* 0x0100000012127824 */ /* 0x000fe400078e00ff */
[----:B------:R-:W-:-:S03]  /*0880*/  IMAD.U32 R17, R17, 0x10000, RZ ;  /* 0x0001000011117824 */ /* 0x000fc600078e00ff */
[----:B------:R-:W-:Y:S02]  /*0890*/  LOP3.LUT R12, R18, R13, R11, 0xfe, !PT ;  /* 0x0000000d120c7212 */ /* 0x000fe400078efe0b */
[----:B------:R-:W-:Y:S02]  /*08a0*/  LOP3.LUT R16, R25, R19, R16, 0xfe, !PT ;  /* 0x0000001319107212 */ /* 0x000fe400078efe10 */
[----:B------:R-:W-:Y:S02]  /*08b0*/  LOP3.LUT R18, R4, 0xf0, R5, 0x6, !PT ;  /* 0x000000f004127812 */ /* 0x000fe400078e0605 */
[----:B------:R-:W-:Y:S02]  /*08c0*/  LOP3.LUT R21, R26, R17, R16, 0xfe, !PT ;  /* 0x000000111a157212 */ /* 0x000fe400078efe10 */
[----:B------:R-:W-:Y:S02]  /*08d0*/  LOP3.LUT R15, R7, R6, RZ, 0x30, !PT ;  /* 0x00000006070f7212 */ /* 0x000fe400078e30ff */
[----:B------:R-:W-:-:S02]  /*08e0*/  LOP3.LUT R19, R8, R10, R9, 0xb4, !PT ;  /* 0x0000000a08137212 */ /* 0x000fc400078eb409 */
[----:B------:R-:W-:Y:S02]  /*08f0*/  LOP3.LUT R11, R4, R9, R8, 0xb4, !PT ;  /* 0x00000009040b7212 */ /* 0x000fe400078eb408 */
[----:B------:R-:W-:Y:S02]  /*0900*/  LOP3.LUT R18, R18, R10, RZ, 0x3c, !PT ;  /* 0x0000000a12127212 */ /* 0x000fe400078e3cff */
[----:B------:R-:W-:Y:S02]  /*0910*/  LOP3.LUT R8, R6, R12, R7, 0x74, !PT ;  /* 0x0000000c06087212 */ /* 0x000fe400078e7407 */
[----:B------:R-:W-:Y:S02]  /*0920*/  LOP3.LUT R15, R15, 0x80400c06, R21, 0x96, !PT ;  /* 0x80400c060f0f7812 */ /* 0x000fe400078e9615 */
[----:B------:R-:W-:Y:S02]  /*0930*/  LOP3.LUT R13, R9, R10, R4, 0x1e, !PT ;  /* 0x0000000a090d7212 */ /* 0x000fe400078e1e04 */
[----:B------:R-:W-:-:S02]  /*0940*/  LOP3.LUT R17, R7, R6, RZ, 0x3c, !PT ;  /* 0x0000000607117212 */ /* 0x000fc400078e3cff */
[----:B------:R-:W-:Y:S02]  /*0950*/  LOP3.LUT R10, R19, R9, R10, 0xb4, !PT ;  /* 0x00000009130a7212 */ /* 0x000fe400078eb40a */
[--C-:B------:R-:W-:Y:S02]  /*0960*/  LOP3.LUT R9, R6, 0x7fbff3f9, R21.reuse, 0x60, !PT ;  /* 0x7fbff3f906097812 */ /* 0x100fe400078e6015 */
[----:B------:R-:W-:Y:S02]  /*0970*/  LOP3.LUT R16, R11, R18, RZ, 0x3c, !PT ;  /* 0x000000120b107212 */ /* 0x000fe400078e3cff */
[----:B------:R-:W-:Y:S02]  /*0980*/  LOP3.LUT R25, R8, R15, RZ, 0x3c, !PT ;  /* 0x0000000f08197212 */ /* 0x000fe400078e3cff */
[----:B------:R-:W-:Y:S02]  /*0990*/  LOP3.LUT R20, R12, 0x80400c06, R21, 0xd4, !PT ;  /* 0x80400c060c147812 */ /* 0x000fe400078ed415 */
[----:B------:R-:W-:-:S02]  /*09a0*/  LOP3.LUT R17, R17, R21, R12, 0xb4, !PT ;  /* 0x0000001511117212 */ /* 0x000fc400078eb40c */
[----:B------:R-:W-:Y:S02]  /*09b0*/  LOP3.LUT R12, R9, R12, R21, 0x96, !PT ;  /* 0x0000000c090c7212 */ /* 0x000fe400078e9615 */
[C-C-:B------:R-:W-:Y:S02]  /*09c0*/  SHF.L.W.U32.HI R8, R16.reuse, 0x3, R25.reuse ;  /* 0x0000000310087819 */ /* 0x140fe40000010e19 */
[----:B------:R-:W-:Y:S02]  /*09d0*/  SHF.L.W.U32.HI R9, R16, 0x19, R25 ;  /* 0x0000001910097819 */ /* 0x000fe40000010e19 */
[----:B------:R-:W-:Y:S02]  /*09e0*/  LOP3.LUT R11, R20, R17, RZ, 0x3c, !PT ;  /* 0x00000011140b7212 */ /* 0x000fe400078e3cff */
[C-C-:B------:R-:W-:Y:S02]  /*09f0*/  SHF.L.W.U32.HI R14, R25.reuse, 0x3, R16.reuse ;  /* 0x00000003190e7819 */ /* 0x140fe40000010e10 */
[----:B------:R-:W-:-:S02]  /*0a00*/  SHF.L.W.U32.HI R21, R25, 0x19, R16 ;  /* 0x0000001919157819 */ /* 0x000fc40000010e10 */
[----:B------:R-:W-:Y:S02]  /*0a10*/  LOP3.LUT R23, R18, R13, RZ, 0x3c, !PT ;  /* 0x0000000d12177212 */ /* 0x000fe400078e3cff */
[----:B------:R-:W-:Y:S02]  /*0a20*/  LOP3.LUT R22, R15, R12, RZ, 0x3c, !PT ;  /* 0x0000000c0f167212 */ /* 0x000fe400078e3cff */
[----:B------:R-:W-:Y:S02]  /*0a30*/  LOP3.LUT R8, R25, R9, R8, 0x96, !PT ;  /* 0x0000000919087212 */ /* 0x000fe400078e9608 */
[C-C-:B------:R-:W-:Y:S02]  /*0a40*/  SHF.L.W.U32.HI R9, R10.reuse, 0x16, R11.reuse ;  /* 0x000000160a097819 */ /* 0x140fe40000010e0b */
[----:B------:R-:W-:Y:S02]  /*0a50*/  SHF.L.W.U32.HI R24, R10, 0xf, R11 ;  /* 0x0000000f0a187819 */ /* 0x000fe40000010e0b */
[----:B------:R-:W-:-:S02]  /*0a60*/  LOP3.LUT R14, R16, R21, R14, 0x96, !PT ;  /* 0x00000015100e7212 */ /* 0x000fc400078e960e */
[C-C-:B------:R-:W-:Y:S02]  /*0a70*/  SHF.L.W.U32.HI R21, R22.reuse, 0xd, R23.reuse ;  /* 0x0000000d16157819 */ /* 0x140fe40000010e17 */
[----:B------:R-:W-:Y:S02]  /*0a80*/  SHF.L.W.U32.HI R16, R22, 0x4, R23 ;  /* 0x0000000416107819 */ /* 0x000fe40000010e17 */
[C-C-:B------:R-:W-:Y:S02]  /*0a90*/  SHF.L.W.U32.HI R20, R23.reuse, 0xd, R22.reuse ;  /* 0x0000000d17147819 */ /* 0x140fe40000010e16 */
[----:B------:R-:W-:Y:S02]  /*0aa0*/  SHF.L.W.U32.HI R23, R23, 0x4, R22 ;  /* 0x0000000417177819 */ /* 0x000fe40000010e16 */
[----:B------:R-:W-:Y:S02]  /*0ab0*/  LOP3.LUT R9, R10, R24, R9, 0x96, !PT ;  /* 0x000000180a097212 */ /* 0x000fe400078e9609 */
[----:B------:R-:W-:-:S02]  /*0ac0*/  SHF.L.W.U32.HI R26, R13, 0x19, R12 ;  /* 0x000000190d1a7819 */ /* 0x000fc40000010e0c */
[----:B------:R-:W-:Y:S02]  /*0ad0*/  SHF.L.W.U32.HI R25, R12, 0x17, R13 ;  /* 0x000000170c197819 */ /* 0x000fe40000010e0d */
[C-C-:B------:R-:W-:Y:S02]  /*0ae0*/  SHF.L.W.U32.HI R22, R11.reuse, 0x16, R10.reuse ;  /* 0x000000160b167819 */ /* 0x140fe40000010e0a */
[----:B------:R-:W-:Y:S02]  /*0af0*/  SHF.L.W.U32.HI R24, R11, 0xf, R10 ;  /* 0x0000000f0b187819 */ /* 0x000fe40000010e0a */
[----:B------:R-:W-:Y:S02]  /*0b00*/  LOP3.LUT R10, R13, R25, R26, 0x96, !PT ;  /* 0x000000190d0a7212 */ /* 0x000fe400078e961a */
[----:B------:R-:W-:Y:S02]  /*0b10*/  LOP3.LUT R11, R11, R24, R22, 0x96, !PT ;  /* 0x000000180b0b7212 */ /* 0x000fe400078e9616 */
[----:B------:R-:W-:-:S02]  /*0b20*/  LOP3.LUT R22, RZ, R19, RZ, 0x33, !PT ;  /* 0x00000013ff167212 */ /* 0x000fc400078e33ff */
[----:B------:R-:W-:Y:S02]  /*0b30*/  LOP3.LUT R25, RZ, R17, RZ, 0x33, !PT ;  /* 0x00000011ff197212 */ /* 0x000fe400078e33ff */
[----:B------:R-:W-:Y:S02]  /*0b40*/  LOP3.LUT R21, R16, R21, RZ, 0x3c, !PT ;  /* 0x0000001510157212 */ /* 0x000fe400078e3cff */
[----:B------:R-:W-:Y:S02]  /*0b50*/  SHF.L.W.U32.HI R27, R12, 0x19, R13 ;  /* 0x000000190c1b7819 */ /* 0x000fe40000010e0d */
[----:B------:R-:W-:Y:S02]  /*0b60*/  SHF.L.W.U32.HI R16, R13, 0x17, R12 ;  /* 0x000000170d107819 */ /* 0x000fe40000010e0c */
[----:B------:R-:W-:Y:S02]  /*0b70*/  LOP3.LUT R20, R23, R20, RZ, 0x3c, !PT ;  /* 0x0000001417147212 */ /* 0x000fe400078e3cff */
[----:B------:R-:W-:-:S02]  /*0b80*/  SHF.L.W.U32.HI R26, R22, 0x1f, R25 ;  /* 0x0000001f161a7819 */ /* 0x000fc40000010e19 */
[----:B------:R-:W-:Y:S02]  /*0b90*/  SHF.L.W.U32.HI R23, R22, 0x1a, R25 ;  /* 0x0000001a16177819 */ /* 0x000fe40000010e19 */
[----:B------:R-:W-:Y:S02]  /*0ba0*/  LOP3.LUT R16, R12, R16, R27, 0x96, !PT ;  /* 0x000000100c107212 */ /* 0x000fe400078e961b */
[----:B------:R-:W-:Y:S02]  /*0bb0*/  LOP3.LUT R23, R19, R23, R26, 0x69, !PT ;  /* 0x0000001713177212 */ /* 0x000fe400078e691a */
[----:B------:R-:W-:Y:S02]  /*0bc0*/  LOP3.LUT R27, R20, R18, R13, 0x96, !PT ;  /* 0x00000012141b7212 */ /* 0x000fe400078e960d */
[C-C-:B------:R-:W-:Y:S02]  /*0bd0*/  SHF.L.W.U32.HI R24, R25.reuse, 0x1f, R22.reuse ;  /* 0x0000001f19187819 */ /* 0x140fe40000010e16 */
[----:B------:R-:W-:-:S02]  /*0be0*/  SHF.L.W.U32.HI R22, R25, 0x1a, R22 ;  /* 0x0000001a19167819 */ /* 0x000fc40000010e16 */
[----:B------:R-:W-:Y:S02]  /*0bf0*/  LOP3.LUT R21, R21, R15, R12, 0x96, !PT ;  /* 0x0000000f15157212 */ /* 0x000fe400078e960c */
[----:B------:R-:W-:Y:S02]  /*0c00*/  LOP3.LUT R15, R23, 0xe1, RZ, 0x3c, !PT ;  /* 0x000000e1170f7812 */ /* 0x000fe400078e3cff */
[----:B------:R-:W-:Y:S02]  /*0c10*/  LOP3.LUT R27, R27, R10, RZ, 0x3c, !PT ;  /* 0x0000000a1b1b7212 */ /* 0x000fe400078e3cff */
[----:B------:R-:W-:Y:S02]  /*0c20*/  LOP3.LUT R17, R17, R22, R24, 0x69, !PT ;  /* 0x0000001611117212 */ /* 0x000fe400078e6918 */
[----:B------:R-:W-:Y:S02]  /*0c30*/  LOP3.LUT R21, R21, R16, RZ, 0x3c, !PT ;  /* 0x0000001015157212 */ /* 0x000fe400078e3cff */
[----:B------:R-:W-:-:S02]  /*0c40*/  LOP3.LUT R13, R15, R14, RZ, 0x3c, !PT ;  /* 0x0000000e0f0d7212 */ /* 0x000fc400078e3cff */
[C---:B------:R-:W-:Y:S02]  /*0c50*/  LOP3.LUT R25, R14.reuse, R9, R15, 0x74, !PT ;  /* 0x000000090e197212 */ /* 0x040fe400078e740f */
[----:B------:R-:W-:Y:S02]  /*0c60*/  LOP3.LUT R12, R27, R15, R14, 0xb4, !PT ;  /* 0x0000000f1b0c7212 */ /* 0x000fe400078eb40e */
[----:B------:R-:W-:Y:S02]  /*0c70*/  LOP3.LUT R15, R14, R27, RZ, 0x30, !PT ;  /* 0x0000001b0e0f7212 */ /* 0x000fe400078e30ff */
[----:B------:R-:W-:Y:S02]  /*0c80*/  LOP3.LUT R23, R8, R11, R17, 0x74, !PT ;  /* 0x0000000b08177212 */ /* 0x000fe400078e7411 */
[----:B------:R-:W-:Y:S02]  /*0c90*/  LOP3.LUT R14, R21, R17, R8, 0xb4, !PT ;  /* 0x00000011150e7212 */ /* 0x000fe400078eb408 */
[----:B------:R-:W-:-:S02]  /*0ca0*/  LOP3.LUT R19, R17, R8, RZ, 0x3c, !PT ;  /* 0x0000000811137212 */ /* 0x000fc400078e3cff */
[----:B------:R-:W-:Y:S02]  /*0cb0*/  LOP3.LUT R13, R13, R10, R9, 0xb4, !PT ;  /* 0x0000000a0d0d7212 */ /* 0x000fe400078eb409 */
[--C-:B------:R-:W-:Y:S02]  /*0cc0*/  LOP3.LUT R18, R9, R27, R10.reuse, 0x74, !PT ;  /* 0x0000001b09127212 */ /* 0x100fe400078e740a */
[----:B------:R-:W-:Y:S02]  /*0cd0*/  LOP3.LUT R15, R15, R9, R10, 0x96, !PT ;  /* 0x000000090f0f7212 */ /* 0x000fe400078e960a */
[----:B------:R-:W-:Y:S02]  /*0ce0*/  LOP3.LUT R22, R25, R12, RZ, 0x3c, !PT ;  /* 0x0000000c19167212 */ /* 0x000fe400078e3cff */
[----:B------:R-:W-:Y:S02]  /*0cf0*/  LOP3.LUT R23, R23, R14, RZ, 0x3c, !PT ;  /* 0x0000000e17177212 */ /* 0x000fe400078e3cff */
[----:B------:R-:W-:-:S02]  /*0d00*/  LOP3.LUT R19, R19, R16, R11, 0xb4, !PT ;  /* 0x0000001013137212 */ /* 0x000fc400078eb40b */
[-C--:B------:R-:W-:Y:S02]  /*0d10*/  LOP3.LUT R10, R11, R21.reuse, R16, 0x74, !PT ;  /* 0x000000150b0a7212 */ /* 0x080fe400078e7410 */
[----:B------:R-:W-:Y:S02]  /*0d20*/  LOP3.LUT R24, R8, R21, RZ, 0x30, !PT ;  /* 0x0000001508187212 */ /* 0x000fe400078e30ff */
[C-C-:B------:R-:W-:Y:S02]  /*0d30*/  SHF.L.W.U32.HI R8, R22.reuse, 0x3, R23.reuse ;  /* 0x0000000316087819 */ /* 0x140fe40000010e17 */
[C-C-:B------:R-:W-:Y:S02]  /*0d40*/  SHF.L.W.U32.HI R17, R23.reuse, 0x3, R22.reuse ;  /* 0x0000000317117819 */ /* 0x140fe40000010e16 */
[----:B------:R-:W-:Y:S02]  /*0d50*/  SHF.L.W.U32.HI R20, R23, 0x19, R22 ;  /* 0x0000001917147819 */ /* 0x000fe40000010e16 */
[----:B------:R-:W-:-:S02]  /*0d60*/  SHF.L.W.U32.HI R21, R22, 0x19, R23 ;  /* 0x0000001916157819 */ /* 0x000fc40000010e17 */
[----:B------:R-:W-:Y:S02]  /*0d70*/  LOP3.LUT R18, R18, R13, RZ, 0x3c, !PT ;  /* 0x0000000d12127212 */ /* 0x000fe400078e3cff */
[----:B------:R-:W-:Y:S02]  /*0d80*/  LOP3.LUT R9, R10, R19, RZ, 0x3c, !PT ;  /* 0x000000130a097212 */ /* 0x000fe400078e3cff */
[----:B------:R-:W-:Y:S02]  /*0d90*/  LOP3.LUT R10, R24, R11, R16, 0x96, !PT ;  /* 0x0000000b180a7212 */ /* 0x000fe400078e9610 */
[----:B------:R-:W-:Y:S02]  /*0da0*/  LOP3.LUT R11, R22, R20, R17, 0x96, !PT ;  /* 0x00000014160b7212 */ /* 0x000fe400078e9611 */
[----:B------:R-:W-:Y:S02]  /*0db0*/  LOP3.LUT R8, R23, R21, R8, 0x96, !PT ;  /* 0x0000001517087212 */ /* 0x000fe400078e9608 */
[----:B------:R-:W-:-:S02]  /*0dc0*/  SHF.L.W.U32.HI R20, R9, 0x16, R18 ;  /* 0x0000001609147819 */ /* 0x000fc40000010e12 */
[C-C-:B------:R-:W-:Y:S02]  /*0dd0*/  SHF.L.W.U32.HI R17, R18.reuse, 0x16, R9.reuse ;  /* 0x0000001612117819 */ /* 0x140fe40000010e09 */
[----:B------:R-:W-:Y:S02]  /*0de0*/  SHF.L.W.U32.HI R21, R9, 0xf, R18 ;  /* 0x0000000f09157819 */ /* 0x000fe40000010e12 */
[----:B------:R-:W-:Y:S02]  /*0df0*/  SHF.L.W.U32.HI R16, R18, 0xf, R9 ;  /* 0x0000000f12107819 */ /* 0x000fe40000010e09 */
[----:B------:R-:W-:Y:S02]  /*0e00*/  LOP3.LUT R22, R12, R15, RZ, 0x3c, !PT ;  /* 0x0000000f0c167212 */ /* 0x000fe400078e3cff */
[----:B------:R-:W-:Y:S02]  /*0e10*/  LOP3.LUT R25, R14, R10, RZ, 0x3c, !PT ;  /* 0x0000000a0e197212 */ /* 0x000fe400078e3cff */
[----:B------:R-:W-:-:S02]  /*0e20*/  LOP3.LUT R16, R18, R16, R17, 0x96, !PT ;  /* 0x0000001012107212 */ /* 0x000fc400078e9611 */
[----:B------:R-:W-:Y:S02]  /*0e30*/  LOP3.LUT R9, R9, R21, R20, 0x96, !PT ;  /* 0x0000001509097212 */ /* 0x000fe400078e9614 */
[C-C-:B------:R-:W-:Y:S02]  /*0e40*/  SHF.L.W.U32.HI R18, R25.reuse, 0xd, R22.reuse ;  /* 0x0000000d19127819 */ /* 0x140fe40000010e16 */
[----:B------:R-:W-:Y:S02]  /*0e50*/  SHF.L.W.U32.HI R23, R25, 0x4, R22 ;  /* 0x0000000419177819 */ /* 0x000fe40000010e16 */
[C-C-:B------:R-:W-:Y:S02]  /*0e60*/  SHF.L.W.U32.HI R20, R22.reuse, 0xd, R25.reuse ;  /* 0x0000000d16147819 */ /* 0x140fe40000010e19 */
[----:B------:R-:W-:Y:S02]  /*0e70*/  SHF.L.W.U32.HI R21, R22, 0x4, R25 ;  /* 0x0000000416157819 */ /* 0x000fe40000010e19 */
[----:B------:R-:W-:-:S02]  /*0e80*/  SHF.L.W.U32.HI R24, R15, 0x19, R10 ;  /* 0x000000190f187819 */ /* 0x000fc40000010e0a */
[----:B------:R-:W-:Y:S02]  /*0e90*/  SHF.L.W.U32.HI R17, R10, 0x17, R15 ;  /* 0x000000170a117819 */ /* 0x000fe40000010e0f */
[----:B------:R-:W-:Y:S02]  /*0ea0*/  LOP3.LUT R22, RZ, R19, RZ, 0x33, !PT ;  /* 0x00000013ff167212 */ /* 0x000fe400078e33ff */
[----:B------:R-:W-:Y:S02]  /*0eb0*/  LOP3.LUT R25, RZ, R13, RZ, 0x33, !PT ;  /* 0x0000000dff197212 */ /* 0x000fe400078e33ff */
[----:B------:R-:W-:Y:S02]  /*0ec0*/  LOP3.LUT R17, R15, R17, R24, 0x96, !PT ;  /* 0x000000110f117212 */ /* 0x000fe400078e9618 */
[C-C-:B------:R-:W-:Y:S02]  /*0ed0*/  SHF.L.W.U32.HI R24, R22.reuse, 0x1f, R25.reuse ;  /* 0x0000001f16187819 */ /* 0x140fe40000010e19 */
[----:B------:R-:W-:-:S04]  /*0ee0*/  SHF.L.W.U32.HI R26, R22, 0x1a, R25 ;  /* 0x0000001a161a7819 */ /* 0x000fc80000010e19 */
[----:B------:R-:W-:Y:S02]  /*0ef0*/  LOP3.LUT R19, R19, R26, R24, 0x69, !PT ;  /* 0x0000001a13137212 */ /* 0x000fe400078e6918 */
[C-C-:B------:R-:W-:Y:S02]  /*0f00*/  SHF.L.W.U32.HI R24, R25.reuse, 0x1f, R22.reuse ;  /* 0x0000001f19187819 */ /* 0x140fe40000010e16 */
[----:B------:R-:W-:Y:S02]  /*0f10*/  SHF.L.W.U32.HI R22, R25, 0x1a, R22 ;  /* 0x0000001a19167819 */ /* 0x000fe40000010e16 */
[----:B------:R-:W-:Y:S02]  /*0f20*/  LOP3.LUT R23, R23, R18, RZ, 0x3c, !PT ;  /* 0x0000001217177212 */ /* 0x000fe400078e3cff */
[----:B------:R-:W-:Y:S02]  /*0f30*/  LOP3.LUT R20, R21, R20, RZ, 0x3c, !PT ;  /* 0x0000001415147212 */ /* 0x000fe400078e3cff */
[----:B------:R-:W-:-:S02]  /*0f40*/  SHF.L.W.U32.HI R21, R10, 0x19, R15 ;  /* 0x000000190a157819 */ /* 0x000fc40000010e0f */
[----:B------:R-:W-:Y:S02]  /*0f50*/  SHF.L.W.U32.HI R18, R15, 0x17, R10 ;  /* 0x000000170f127819 */ /* 0x000fe40000010e0a */
[----:B------:R-:W-:Y:S02]  /*0f60*/  LOP3.LUT R22, R13, R22, R24, 0x69, !PT ;  /* 0x000000160d167212 */ /* 0x000fe400078e6918 */
[----:B------:R-:W-:Y:S02]  /*0f70*/  LOP3.LUT R13, R23, R14, R10, 0x96, !PT ;  /* 0x0000000e170d7212 */ /* 0x000fe400078e960a */
[----:B------:R-:W-:Y:S02]  /*0f80*/  LOP3.LUT R18, R10, R18, R21, 0x96, !PT ;  /* 0x000000120a127212 */ /* 0x000fe400078e9615 */
[----:B------:R-:W-:Y:S02]  /*0f90*/  LOP3.LUT R14, R20, R12, R15, 0x96, !PT ;  /* 0x0000000c140e7212 */ /* 0x000fe400078e960f */
[----:B------:R-:W-:-:S02]  /*0fa0*/  LOP3.LUT R10, R22, 0xd2, RZ, 0x3c, !PT ;  /* 0x000000d2160a7812 */ /* 0x000fc400078e3cff */
[----:B------:R-:W-:Y:S02]  /*0fb0*/  LOP3.LUT R14, R14, R17, RZ, 0x3c, !PT ;  /* 0x000000110e0e7212 */ /* 0x000fe400078e3cff */
[----:B------:R-:W-:Y:S02]  /*0fc0*/  LOP3.LUT R12, R10, R11, RZ, 0x3c, !PT ;  /* 0x0000000b0a0c7212 */ /* 0x000fe400078e3cff */
[----:B------:R-:W-:Y:S02]  /*0fd0*/  LOP3.LUT R13, R13, R18, RZ, 0x3c, !PT ;  /* 0x000000120d0d7212 */ /* 0x000fe400078e3cff */
[C---:B------:R-:W-:Y:S02]  /*0fe0*/  LOP3.LUT R23, R11.reuse, R16, R10, 0x74, !PT ;  /* 0x000000100b177212 */ /* 0x040fe400078e740a */
[----:B------:R-:W-:Y:S02]  /*0ff0*/  LOP3.LUT R10, R14, R10, R11, 0xb4, !PT ;  /* 0x0000000a0e0a7212 */ /* 0x000fe400078eb40b */
[----:B------:R-:W-:-:S02]  /*1000*/  LOP3.LUT R15, R11, R14, RZ, 0x30, !PT ;  /* 0x0000000e0b0f7212 */ /* 0x000fc400078e30ff */
[----:B------:R-:W-:Y:S02]  /*1010*/  LOP3.LUT R11, R12, R17, R16, 0xb4, !PT ;  /* 0x000000110c0b7212 */ /* 0x000fe400078eb410 */
[----:B------:R-:W-:Y:S02]  /*1020*/  LOP3.LUT R21, R8, R9, R19, 0x74, !PT ;  /* 0x0000000908157212 */ /* 0x000fe400078e7413 */
[----:B------:R-:W-:Y:S02]  /*1030*/  LOP3.LUT R12, R13, R19, R8, 0xb4, !PT ;  /* 0x000000130d0c7212 */ /* 0x000fe400078eb408 */
[----:B------:R-:W-:Y:S02]  /*1040*/  LOP3.LUT R20, R19, R8, RZ, 0x3c, !PT ;  /* 0x0000000813147212 */ /* 0x000fe400078e3cff */
[----:B------:R-:W-:Y:S02]  /*1050*/  LOP3.LUT R14, R16, R14, R17, 0x74, !PT ;  /* 0x0000000e100e7212 */ /* 0x000fe400078e7411 */
[----:B------:R-:W-:-:S02]  /*1060*/  LOP3.LUT R22, R23, R10, RZ, 0x3c, !PT ;  /* 0x0000000a17167212 */ /* 0x000fc400078e3cff */
[----:B------:R-:W-:Y:S02]  /*1070*/  LOP3.LUT R17, R15, R16, R17, 0x96, !PT ;  /* 0x000000100f117212 */ /* 0x000fe400078e9611 */
[----:B------:R-:W-:Y:S02]  /*1080*/  LOP3.LUT R23, R21, R12, RZ, 0x3c, !PT ;  /* 0x0000000c15177212 */ /* 0x000fe400078e3cff */
[----:B------:R-:W-:Y:S02]  /*1090*/  LOP3.LUT R15, R20, R18, R9, 0xb4, !PT ;  /* 0x00000012140f7212 */ /* 0x000fe400078eb409 */
[-C--:B------:R-:W-:Y:S02]  /*10a0*/  LOP3.LUT R16, R9, R13.reuse, R18, 0x74, !PT ;  /* 0x0000000d09107212 */ /* 0x080fe400078e7412 */
[----:B------:R-:W-:Y:S02]  /*10b0*/  LOP3.LUT R24, R8, R13, RZ, 0x30, !PT ;  /* 0x0000000d08187212 */ /* 0x000fe400078e30ff */
[----:B------:R-:W-:-:S02]  /*10c0*/  SHF.L.W.U32.HI R8, R22, 0x3, R23 ;  /* 0x0000000316087819 */ /* 0x000fc40000010e17 */
[----:B------:R-:W-:Y:S02]  /*10d0*/  SHF.L.W.U32.HI R21, R22, 0x19, R23 ;  /* 0x0000001916157819 */ /* 0x000fe40000010e17 */
[----:B------:R-:W-:Y:S02]  /*10e0*/  LOP3.LUT R14, R14, R11, RZ, 0x3c, !PT ;  /* 0x0000000b0e0e7212 */ /* 0x000fe400078e3cff */
[C-C-:B------:R-:W-:Y:S02]  /*10f0*/  SHF.L.W.U32.HI R13, R23.reuse, 0x3, R22.reuse ;  /* 0x00000003170d7819 */ /* 0x140fe40000010e16 */
[----:B------:R-:W-:Y:S02]  /*1100*/  SHF.L.W.U32.HI R20, R23, 0x19, R22 ;  /* 0x0000001917147819 */ /* 0x000fe40000010e16 */
[----:B------:R-:W-:Y:S02]  /*1110*/  LOP3.LUT R19, R16, R15, RZ, 0x3c, !PT ;  /* 0x0000000f10137212 */ /* 0x000fe400078e3cff */
[----:B------:R-:W-:-:S02]  /*1120*/  LOP3.LUT R16, R24, R9, R18, 0x96, !PT ;  /* 0x0000000918107212 */ /* 0x000fc400078e9612 */
[----:B------:R-:W-:Y:S02]  /*1130*/  LOP3.LUT R8, R23, R21, R8, 0x96, !PT ;  /* 0x0000001517087212 */ /* 0x000fe400078e9608 */
[----:B------:R-:W-:Y:S02]  /*1140*/  LOP3.LUT R13, R22, R20, R13, 0x96, !PT ;  /* 0x00000014160d7212 */ /* 0x000fe400078e960d */
[C-C-:B------:R-:W-:Y:S02]  /*1150*/  SHF.L.W.U32.HI R9, R14.reuse, 0x16, R19.reuse ;  /* 0x000000160e097819 */ /* 0x140fe40000010e13 */
[----:B------:R-:W-:Y:S02]  /*1160*/  SHF.L.W.U32.HI R21, R14, 0xf, R19 ;  /* 0x0000000f0e157819 */ /* 0x000fe40000010e13 */
[C-C-:B------:R-:W-:Y:S02]  /*1170*/  SHF.L.W.U32.HI R18, R19.reuse, 0x16, R14.reuse ;  /* 0x0000001613127819 */ /* 0x140fe40000010e0e */
[----:B------:R-:W-:-:S02]  /*1180*/  SHF.L.W.U32.HI R20, R19, 0xf, R14 ;  /* 0x0000000f13147819 */ /* 0x000fc40000010e0e */
[----:B------:R-:W-:Y:S02]  /*1190*/  LOP3.LUT R22, R10, R17, RZ, 0x3c, !PT ;  /* 0x000000110a167212 */ /* 0x000fe400078e3cff */
[----:B------:R-:W-:Y:S02]  /*11a0*/  LOP3.LUT R25, R12, R16, RZ, 0x3c, !PT ;  /* 0x000000100c197212 */ /* 0x000fe400078e3cff */
[----:B------:R-:W-:Y:S02]  /*11b0*/  LOP3.LUT R14, R14, R21, R9, 0x96, !PT ;  /* 0x000000150e0e7212 */ /* 0x000fe400078e9609 */
[----:B------:R-:W-:Y:S02]  /*11c0*/  LOP3.LUT R9, R19, R20, R18, 0x96, !PT ;  /* 0x0000001413097212 */ /* 0x000fe400078e9612 */
[C-C-:B------:R-:W-:Y:S02]  /*11d0*/  SHF.L.W.U32.HI R18, R25.reuse, 0xd, R22.reuse ;  /* 0x0000000d19127819 */ /* 0x140fe40000010e16 */
[----:B------:R-:W-:-:S02]  /*11e0*/  SHF.L.W.U32.HI R23, R25, 0x4, R22 ;  /* 0x0000000419177819 */ /* 0x000fc40000010e16 */
[C-C-:B------:R-:W-:Y:S02]  /*11f0*/  SHF.L.W.U32.HI R20, R22.reuse, 0xd, R25.reuse ;  /* 0x0000000d16147819 */ /* 0x140fe40000010e19 */
[----:B------:R-:W-:Y:S02]  /*1200*/  SHF.L.W.U32.HI R21, R22, 0x4, R25 ;  /* 0x0000000416157819 */ /* 0x000fe40000010e19 */
[----:B------:R-:W-:Y:S02]  /*1210*/  SHF.L.W.U32.HI R24, R17, 0x19, R16 ;  /* 0x0000001911187819 */ /* 0x000fe40000010e10 */
[----:B------:R-:W-:Y:S02]  /*1220*/  SHF.L.W.U32.HI R19, R16, 0x17, R17 ;  /* 0x0000001710137819 */ /* 0x000fe40000010e11 */
[----:B------:R-:W-:Y:S02]  /*1230*/  LOP3.LUT R22, RZ, R15, RZ, 0x33, !PT ;  /* 0x0000000fff167212 */ /* 0x000fe400078e33ff */
[----:B------:R-:W-:-:S02]  /*1240*/  LOP3.LUT R25, RZ, R11, RZ, 0x33, !PT ;  /* 0x0000000bff197212 */ /* 0x000fc400078e33ff */
[----:B------:R-:W-:Y:S02]  /*1250*/  LOP3.LUT R19, R17, R19, R24, 0x96, !PT ;  /* 0x0000001311137212 */ /* 0x000fe400078e9618 */
[C-C-:B------:R-:W-:Y:S02]  /*1260*/  SHF.L.W.U32.HI R24, R22.reuse, 0x1f, R25.reuse ;  /* 0x0000001f16187819 */ /* 0x140fe40000010e19 */
[----:B------:R-:W-:-:S04]  /*1270*/  SHF.L.W.U32.HI R26, R22, 0x1a, R25 ;  /* 0x0000001a161a7819 */ /* 0x000fc80000010e19 */
[----:B------:R-:W-:Y:S02]  /*1280*/  LOP3.LUT R15, R15, R26, R24, 0x69, !PT ;  /* 0x0000001a0f0f7212 */ /* 0x000fe400078e6918 */
[C-C-:B------:R-:W-:Y:S02]  /*1290*/  SHF.L.W.U32.HI R24, R25.reuse, 0x1f, R22.reuse ;  /* 0x0000001f19187819 */ /* 0x140fe40000010e16 */
[----:B------:R-:W-:Y:S02]  /*12a0*/  SHF.L.W.U32.HI R22, R25, 0x1a, R22 ;  /* 0x0000001a19167819 */ /* 0x000fe40000010e16 */
[----:B------:R-:W-:Y:S02]  /*12b0*/  LOP3.LUT R23, R23, R18, RZ, 0x3c, !PT ;  /* 0x0000001217177212 */ /* 0x000fe400078e3cff */
[----:B------:R-:W-:Y:S02]  /*12c0*/  LOP3.LUT R22, R11, R22, R24, 0x69, !PT ;  /* 0x000000160b167212 */ /* 0x000fe400078e6918 */
[----:B------:R-:W-:-:S02]  /*12d0*/  LOP3.LUT R21, R21, R20, RZ, 0x3c, !PT ;  /* 0x0000001415157212 */ /* 0x000fc400078e3cff */
[C-C-:B------:R-:W-:Y:S02]  /*12e0*/  SHF.L.W.U32.HI R11, R16.reuse, 0x19, R17.reuse ;  /* 0x00000019100b7819 */ /* 0x140fe40000010e11 */
[--C-:B------:R-:W-:Y:S02]  /*12f0*/  SHF.L.W.U32.HI R18, R17, 0x17, R16.reuse ;  /* 0x0000001711127819 */ /* 0x100fe40000010e10 */
[----:B------:R-:W-:Y:S02]  /*1300*/  LOP3.LUT R10, R21, R10, R17, 0x96, !PT ;  /* 0x0000000a150a7212 */ /* 0x000fe400078e9611 */
[----:B------:R-:W-:Y:S02]  /*1310*/  LOP3.LUT R18, R16, R18, R11, 0x96, !PT ;  /* 0x0000001210127212 */ /* 0x000fe400078e960b */
[----:B------:R-:W-:Y:S02]  /*1320*/  LOP3.LUT R21, R23, R12, R16, 0x96, !PT ;  /* 0x0000000c17157212 */ /* 0x000fe400078e9610 */
[----:B------:R-:W-:-:S02]  /*1330*/  LOP3.LUT R20, R22, 0xc3, RZ, 0x3c, !PT ;  /* 0x000000c316147812 */ /* 0x000fc400078e3cff */
[----:B------:R-:W-:Y:S02]  /*1340*/  LOP3.LUT R16, R10, R19, RZ, 0x3c, !PT ;  /* 0x000000130a107212 */ /* 0x000fe400078e3cff */
[----:B------:R-:W-:Y:S02]  /*1350*/  LOP3.LUT R21, R21, R18, RZ, 0x3c, !PT ;  /* 0x0000001215157212 */ /* 0x000fe400078e3cff */
[----:B------:R-:W-:Y:S02]  /*1360*/  LOP3.LUT R11, R20, R13, RZ, 0x3c, !PT ;  /* 0x0000000d140b7212 */ /* 0x000fe400078e3cff */
[----:B------:R-:W-:Y:S02]  /*1370*/  LOP3.LUT R23, R13, R14, R20, 0x74, !PT ;  /* 0x0000000e0d177212 */ /* 0x000fe400078e7414 */
[----:B------:R-:W-:Y:S02]  /*1380*/  LOP3.LUT R25, R8, R9, R15, 0x74, !PT ;  /* 0x0000000908197212 */ /* 0x000fe400078e740f */
[----:B------:R-:W-:-:S02]  /*1390*/  LOP3.LUT R10, R16, R20, R13, 0xb4, !PT ;  /* 0x00000014100a7212 */ /* 0x000fc400078eb40d */
[----:B------:R-:W-:Y:S02]  /*13a0*/  LOP3.LUT R12, R21, R15, R8, 0xb4, !PT ;  /* 0x0000000f150c7212 */ /* 0x000fe400078eb408 */
[----:B------:R-:W-:Y:S02]  /*13b0*/  LOP3.LUT R17, R15, R8, RZ, 0x3c, !PT ;  /* 0x000000080f117212 */ /* 0x000fe400078e3cff */
[-C--:B------:R-:W-:Y:S02]  /*13c0*/  LOP3.LUT R13, R13, R16.reuse, RZ, 0x30, !PT ;  /* 0x000000100d0d7212 */ /* 0x080fe400078e30ff */
[----:B------:R-:W-:Y:S02]  /*13d0*/  LOP3.LUT R11, R11, R19, R14, 0xb4, !PT ;  /* 0x000000130b0b7212 */ /* 0x000fe400078eb40e */
[----:B------:R-:W-:Y:S02]  /*13e0*/  LOP3.LUT R16, R14, R16, R19, 0x74, !PT ;  /* 0x000000100e107212 */ /* 0x000fe400078e7413 */
[----:B------:R-:W-:-:S02]  /*13f0*/  LOP3.LUT R23, R23, R10, RZ, 0x3c, !PT ;  /* 0x0000000a17177212 */ /* 0x000fc400078e3cff */
[----:B------:R-:W-:Y:S02]  /*1400*/  LOP3.LUT R20, R25, R12, RZ, 0x3c, !PT ;  /* 0x0000000c19147212 */ /* 0x000fe400078e3cff */
[----:B------:R-:W-:Y:S02]  /*1410*/  LOP3.LUT R17, R17, R18, R9, 0xb4, !PT ;  /* 0x0000001211117212 */ /* 0x000fe400078eb409 */
[-C--:B------:R-:W-:Y:S02]  /*1420*/  LOP3.LUT R22, R9, R21.reuse, R18, 0x74, !PT ;  /* 0x0000001509167212 */ /* 0x080fe400078e7412 */
[----:B------:R-:W-:Y:S02]  /*1430*/  LOP3.LUT R19, R13, R14, R19, 0x96, !PT ;  /* 0x0000000e0d137212 */ /* 0x000fe400078e9613 */
[----:B------:R-:W-:Y:S02]  /*1440*/  LOP3.LUT R24, R8, R21, RZ, 0x30, !PT ;  /* 0x0000001508187212 */ /* 0x000fe400078e30ff */
[----:B------:R-:W-:-:S02]  /*1450*/  LOP3.LUT R14, R16, R11, RZ, 0x3c, !PT ;  /* 0x0000000b100e7212 */ /* 0x000fc400078e3cff */
[C-C-:B------:R-:W-:Y:S02]  /*1460*/  SHF.L.W.U32.HI R8, R23.reuse, 0x3, R20.reuse ;  /* 0x0000000317087819 */ /* 0x140fe40000010e14 */
[----:B------:R-:W-:Y:S02]  /*1470*/  SHF.L.W.U32.HI R21, R23, 0x19, R20 ;  /* 0x0000001917157819 */ /* 0x000fe40000010e14 */
        /* <DEDUP_REMOVED lines=40> */
[----:B------:R-:W-:Y:S02]  /*1700*/  LOP3.LUT R22, R17, R8, RZ, 0x3c, !PT ;  /* 0x0000000811167212 */ /* 0x000fe400078e3cff */
[----:B------:R-:W-:Y:S02]  /*1710*/  LOP3.LUT R21, R13, R14, R16, 0x74, !PT ;  /* 0x0000000e0d157212 */ /* 0x000fe400078e7410 */
[----:B------:R-:W-:-:S02]  /*1720*/  LOP3.LUT R23, R8, R9, R17, 0x74, !PT ;  /* 0x0000000908177212 */ /* 0x000fc400078e7411 */
[----:B------:R-:W-:Y:S02]  /*1730*/  LOP3.LUT R10, R18, R16, R13, 0xb4, !PT ;  /* 0x00000010120a7212 */ /* 0x000fe400078eb40d */
[----:B------:R-:W-:Y:S02]  /*1740*/  LOP3.LUT R12, R19, R17, R8, 0xb4, !PT ;  /* 0x00000011130c7212 */ /* 0x000fe400078eb408 */
[-C--:B------:R-:W-:Y:S02]  /*1750*/  LOP3.LUT R13, R13, R18.reuse, RZ, 0x30, !PT ;  /* 0x000000120d0d7212 */ /* 0x080fe400078e30ff */
[----:B------:R-:W-:Y:S02]  /*1760*/  LOP3.LUT R11, R11, R15, R14, 0xb4, !PT ;  /* 0x0000000f0b0b7212 */ /* 0x000fe400078eb40e */
[----:B------:R-:W-:Y:S02]  /*1770*/  LOP3.LUT R18, R14, R18, R15, 0x74, !PT ;  /* 0x000000120e127212 */ /* 0x000fe400078e740f */
[----:B------:R-:W-:-:S02]  /*1780*/  LOP3.LUT R16, R22, R20, R9, 0xb4, !PT ;  /* 0x0000001416107212 */ /* 0x000fc400078eb409 */
[----:B------:R-:W-:Y:S02]  /*1790*/  LOP3.LUT R21, R21, R10, RZ, 0x3c, !PT ;  /* 0x0000000a15157212 */ /* 0x000fe400078e3cff */
[----:B------:R-:W-:Y:S02]  /*17a0*/  LOP3.LUT R22, R23, R12, RZ, 0x3c, !PT ;  /* 0x0000000c17167212 */ /* 0x000fe400078e3cff */
[-C--:B------:R-:W-:Y:S02]  /*17b0*/  LOP3.LUT R23, R9, R19.reuse, R20, 0x74, !PT ;  /* 0x0000001309177212 */ /* 0x080fe400078e7414 */
[----:B------:R-:W-:Y:S02]  /*17c0*/  LOP3.LUT R24, R8, R19, RZ, 0x30, !PT ;  /* 0x0000001308187212 */ /* 0x000fe400078e30ff */
[----:B------:R-:W-:Y:S02]  /*17d0*/  LOP3.LUT R15, R13, R14, R15, 0x96, !PT ;  /* 0x0000000e0d0f7212 */ /* 0x000fe400078e960f */
[----:B------:R-:W-:-:S02]  /*17e0*/  LOP3.LUT R17, R18, R11, RZ, 0x3c, !PT ;  /* 0x0000000b12117212 */ /* 0x000fc400078e3cff */
[C-C-:B------:R-:W-:Y:S02]  /*17f0*/  SHF.L.W.U32.HI R14, R21.reuse, 0x3, R22.reuse ;  /* 0x00000003150e7819 */ /* 0x140fe40000010e16 */
[C-C-:B------:R-:W-:Y:S02]  /*1800*/  SHF.L.W.U32.HI R13, R22.reuse, 0x3, R21.reuse ;  /* 0x00000003160d7819 */ /* 0x140fe40000010e15 */
[----:B------:R-:W-:Y:S02]  /*1810*/  SHF.L.W.U32.HI R18, R22, 0x19, R21 ;  /* 0x0000001916127819 */ /* 0x000fe40000010e15 */
[----:B------:R-:W-:Y:S02]  /*1820*/  SHF.L.W.U32.HI R19, R21, 0x19, R22 ;  /* 0x0000001915137819 */ /* 0x000fe40000010e16 */
[----:B------:R-:W-:Y:S02]  /*1830*/  LOP3.LUT R8, R23, R16, RZ, 0x3c, !PT ;  /* 0x0000001017087212 */ /* 0x000fe400078e3cff */
[----:B------:R-:W-:-:S02]  /*1840*/  LOP3.LUT R20, R24, R9, R20, 0x96, !PT ;  /* 0x0000000918147212 */ /* 0x000fc400078e9614 */
[----:B------:R-:W-:Y:S02]  /*1850*/  LOP3.LUT R13, R21, R18, R13, 0x96, !PT ;  /* 0x00000012150d7212 */ /* 0x000fe400078e960d */
[----:B------:R-:W-:Y:S02]  /*1860*/  LOP3.LUT R9, R22, R19, R14, 0x96, !PT ;  /* 0x0000001316097212 */ /* 0x000fe400078e960e */
        /* <DEDUP_REMOVED lines=25> */
[--C-:B------:R-:W-:Y:S02]  /*1a00*/  SHF.L.W.U32.HI R21, R20, 0x19, R15.reuse ;  /* 0x0000001914157819 */ /* 0x100fe40000010e0f */
        /* <DEDUP_REMOVED lines=19> */
[----:B------:R-:W-:Y:S02]  /*1b40*/  LOP3.LUT R16, R8, R18, R21, 0x74, !PT ;  /* 0x0000001208107212 */ /* 0x000fe400078e7415 */
[----:B------:R-:W-:Y:S02]  /*1b50*/  LOP3.LUT R19, R13, R14, R19, 0x96, !PT ;  /* 0x0000000e0d137212 */ /* 0x000fe400078e9613 */
[----:B------:R-:W-:Y:S02]  /*1b60*/  LOP3.LUT R24, R9, R18, RZ, 0x30, !PT ;  /* 0x0000001209187212 */ /* 0x000fe400078e30ff */
        /* <DEDUP_REMOVED lines=52> */
[----:B------:R-:W-:Y:S02]  /*1eb0*/  LOP3.LUT R22, R23, R12, RZ, 0x3c, !PT ;  /* 0x0000000c17167212 */ /* 0x000fe400078e3cff */
[----:B------:R-:W-:Y:S02]  /*1ec0*/  LOP3.LUT R16, R16, R18, R9, 0xb4, !PT ;  /* 0x0000001210107212 */ /* 0x000fe400078eb409 */
        /* <DEDUP_REMOVED lines=49> */
[----:B------:R-:W-:Y:S02]  /*21e0*/  LOP3.LUT R22, R16, R9, RZ, 0x3c, !PT ;  /* 0x0000000910167212 */ /* 0x000fe400078e3cff */
[----:B------:R-:W-:Y:S02]  /*21f0*/  LOP3.LUT R20, R14, R12, R17, 0x74, !PT ;  /* 0x0000000c0e147212 */ /* 0x000fe400078e7411 */
[----:B------:R-:W-:Y:S02]  /*2200*/  LOP3.LUT R21, R9, R8, R16, 0x74, !PT ;  /* 0x0000000809157212 */ /* 0x000fe400078e7410 */
[----:B------:R-:W-:Y:S02]  /*2210*/  LOP3.LUT R12, R18, R16, R9, 0xb4, !PT ;  /* 0x00000010120c7212 */ /* 0x000fe400078eb409 */
[----:B------:R-:W-:Y:S02]  /*2220*/  LOP3.LUT R11, R11, R17, R14, 0xb4, !PT ;  /* 0x000000110b0b7212 */ /* 0x000fe400078eb40e */
[----:B------:R-:W-:-:S02]  /*2230*/  LOP3.LUT R17, R13, R14, R17, 0x96, !PT ;  /* 0x0000000e0d117212 */ /* 0x000fc400078e9611 */
[----:B------:R-:W-:Y:S02]  /*2240*/  LOP3.LUT R13, R22, R19, R8, 0xb4, !PT ;  /* 0x00000013160d7212 */ /* 0x000fe400078eb408 */
[----:B------:R-:W-:Y:S02]  /*2250*/  LOP3.LUT R22, R15, R10, RZ, 0x3c, !PT ;  /* 0x0000000a0f167212 */ /* 0x000fe400078e3cff */
[----:B------:R-:W-:Y:S02]  /*2260*/  LOP3.LUT R23, R21, R12, RZ, 0x3c, !PT ;  /* 0x0000000c15177212 */ /* 0x000fe400078e3cff */
[-C--:B------:R-:W-:Y:S02]  /*2270*/  LOP3.LUT R24, R9, R18.reuse, RZ, 0x30, !PT ;  /* 0x0000001209187212 */ /* 0x080fe400078e30ff */
        /* <DEDUP_REMOVED lines=36> */
[----:B------:R-:W-:Y:S02]  /*24c0*/  SHF.L.W.U32.HI R22, R17, 0x17, R18 ;  /* 0x0000001711167819 */ /* 0x000fe40000010e12 */
[----:B------:R-:W-:Y:S02]  /*24d0*/  LOP3.LUT R17, R20, R10, R17, 0x96, !PT ;  /* 0x0000000a14117212 */ /* 0x000fe400078e9611 */
[----:B------:R-:W-:Y:S02]  /*24e0*/  LOP3.LUT R21, R23, 0x78, RZ, 0x3c, !PT ;  /* 0x0000007817157812 */ /* 0x000fe400078e3cff */
[----:B------:R-:W-:Y:S02]  /*24f0*/  LOP3.LUT R23, R17, R14, RZ, 0x3c, !PT ;  /* 0x0000000e11177212 */ /* 0x000fe400078e3cff */
[----:B------:R-:W-:-:S02]  /*2500*/  LOP3.LUT R22, R18, R22, R11, 0x96, !PT ;  /* 0x0000001612167212 */ /* 0x000fc400078e960b */
[----:B------:R-:W-:Y:S02]  /*2510*/  LOP3.LUT R25, R19, R12, R18, 0x96, !PT ;  /* 0x0000000c13197212 */ /* 0x000fe400078e9612 */
[----:B------:R-:W-:Y:S02]  /*2520*/  LOP3.LUT R17, R21, R16, RZ, 0x3c, !PT ;  /* 0x0000001015117212 */ /* 0x000fe400078e3cff */
[C---:B------:R-:W-:Y:S02]  /*2530*/  LOP3.LUT R11, R16.reuse, R23, RZ, 0x30, !PT ;  /* 0x00000017100b7212 */ /* 0x040fe400078e30ff */
[----:B------:R-:W-:Y:S02]  /*2540*/  LOP3.LUT R19, R16, R15, R21, 0x74, !PT ;  /* 0x0000000f10137212 */ /* 0x000fe400078e7415 */
[----:B------:R-:W-:Y:S02]  /*2550*/  LOP3.LUT R10, R23, R21, R16, 0xb4, !PT ;  /* 0x00000015170a7212 */ /* 0x000fe400078eb410 */
[----:B------:R-:W-:-:S02]  /*2560*/  LOP3.LUT R21, R25, R22, RZ, 0x3c, !PT ;  /* 0x0000001619157212 */ /* 0x000fc400078e3cff */
[----:B------:R-:W-:Y:S02]  /*2570*/  LOP3.LUT R17, R17, R14, R15, 0xb4, !PT ;  /* 0x0000000e11117212 */ /* 0x000fe400078eb40f */
[--C-:B------:R-:W-:Y:S02]  /*2580*/  LOP3.LUT R20, R15, R23, R14.reuse, 0x74, !PT ;  /* 0x000000170f147212 */ /* 0x100fe400078e740e */
[----:B------:R-:W-:Y:S02]  /*2590*/  LOP3.LUT R11, R11, R15, R14, 0x96, !PT ;  /* 0x0000000f0b0b7212 */ /* 0x000fe400078e960e */
[----:B------:R-:W-:Y:S02]  /*25a0*/  LOP3.LUT R12, R13, R8, RZ, 0x3c, !PT ;  /* 0x000000080d0c7212 */ /* 0x000fe400078e3cff */
[----:B------:R-:W-:Y:S02]  /*25b0*/  LOP3.LUT R14, R8, R9, R13, 0x74, !PT ;  /* 0x00000009080e7212 */ /* 0x000fe400078e740d */
[----:B------:R-:W-:-:S02]  /*25c0*/  LOP3.LUT R13, R21, R13, R8, 0xb4, !PT ;  /* 0x0000000d150d7212 */ /* 0x000fc400078eb408 */
[----:B------:R-:W-:Y:S02]  /*25d0*/  LOP3.LUT R24, R19, R10, RZ, 0x3c, !PT ;  /* 0x0000000a13187212 */ /* 0x000fe400078e3cff */
[----:B------:R-:W-:Y:S02]  /*25e0*/  LOP3.LUT R12, R12, R22, R9, 0xb4, !PT ;  /* 0x000000160c0c7212 */ /* 0x000fe400078eb409 */
[----:B------:R-:W-:Y:S02]  /*25f0*/  LOP3.LUT R19, R14, R13, RZ, 0x3c, !PT ;  /* 0x0000000d0e137212 */ /* 0x000fe400078e3cff */
[----:B------:R-:W-:Y:S02]  /*2600*/  LOP3.LUT R16, R8, R21, RZ, 0x30, !PT ;  /* 0x0000001508107212 */ /* 0x000fe400078e30ff */
[----:B------:R-:W-:Y:S02]  /*2610*/  LOP3.LUT R18, RZ, R17, RZ, 0x33, !PT ;  /* 0x00000011ff127212 */ /* 0x000fe400078e33ff */
[----:B------:R-:W-:-:S02]  /*2620*/  LOP3.LUT R15, RZ, R12, RZ, 0x33, !PT ;  /* 0x0000000cff0f7212 */ /* 0x000fc400078e33ff */
[C-C-:B------:R-:W-:Y:S02]  /*2630*/  SHF.L.W.U32.HI R23, R19.reuse, 0x3, R24.reuse ;  /* 0x0000000313177819 */ /* 0x140fe40000010e18 */
[----:B------:R-:W-:Y:S02]  /*2640*/  SHF.L.W.U32.HI R8, R19, 0x19, R24 ;  /* 0x0000001913087819 */ /* 0x000fe40000010e18 */
[--C-:B------:R-:W-:Y:S02]  /*2650*/  LOP3.LUT R21, R9, R21, R22.reuse, 0x74, !PT ;  /* 0x0000001509157212 */ /* 0x100fe400078e7416 */
[----:B------:R-:W-:Y:S02]  /*2660*/  LOP3.LUT R16, R16, R9, R22, 0x96, !PT ;  /* 0x0000000910107212 */ /* 0x000fe400078e9616 */
[C-C-:B------:R-:W-:Y:S02]  /*2670*/  SHF.L.W.U32.HI R14, R18.reuse, 0x1f, R15.reuse ;  /* 0x0000001f120e7819 */ /* 0x140fe40000010e0f */
[----:B------:R-:W-:-:S02]  /*2680*/  SHF.L.W.U32.HI R25, R18, 0x1a, R15 ;  /* 0x0000001a12197819 */ /* 0x000fc40000010e0f */
[C---:B------:R-:W-:Y:S02]  /*2690*/  LOP3.LUT R9, R24.reuse, R8, R23, 0x96, !PT ;  /* 0x0000000818097212 */ /* 0x040fe400078e9617 */
[C-C-:B------:R-:W-:Y:S02]  /*26a0*/  SHF.L.W.U32.HI R8, R24.reuse, 0x3, R19.reuse ;  /* 0x0000000318087819 */ /* 0x140fe40000010e13 */
[----:B------:R-:W-:Y:S02]  /*26b0*/  SHF.L.W.U32.HI R24, R24, 0x19, R19 ;  /* 0x0000001918187819 */ /* 0x000fe40000010e13 */
[----:B------:R-:W-:Y:S02]  /*26c0*/  LOP3.LUT R22, R10, R11, RZ, 0x3c, !PT ;  /* 0x0000000b0a167212 */ /* 0x000fe400078e3cff */
[----:B------:R-:W-:Y:S02]  /*26d0*/  LOP3.LUT R23, R13, R16, RZ, 0x3c, !PT ;  /* 0x000000100d177212 */ /* 0x000fe400078e3cff */
[----:B------:R-:W-:-:S02]  /*26e0*/  LOP3.LUT R14, R17, R25, R14, 0x69, !PT ;  /* 0x00000019110e7212 */ /* 0x000fc400078e690e */
[----:B------:R-:W-:Y:S02]  /*26f0*/  LOP3.LUT R20, R20, R17, RZ, 0x3c, !PT ;  /* 0x0000001114147212 */ /* 0x000fe400078e3cff */
[----:B------:R-:W-:Y:S02]  /*2700*/  LOP3.LUT R25, R21, R12, RZ, 0x3c, !PT ;  /* 0x0000000c15197212 */ /* 0x000fe400078e3cff */
[----:B------:R-:W-:Y:S02]  /*2710*/  LOP3.LUT R8, R19, R24, R8, 0x96, !PT ;  /* 0x0000001813087212 */ /* 0x000fe400078e9608 */
[C-C-:B------:R-:W-:Y:S02]  /*2720*/  SHF.L.W.U32.HI R24, R23.reuse, 0xd, R22.reuse ;  /* 0x0000000d17187819 */ /* 0x140fe40000010e16 */
[----:B------:R-:W-:Y:S02]  /*2730*/  SHF.L.W.U32.HI R19, R23, 0x4, R22 ;  /* 0x0000000417137819 */ /* 0x000fe40000010e16 */
[----:B------:R-:W-:-:S02]  /*2740*/  SHF.L.W.U32.HI R21, R22, 0xd, R23 ;  /* 0x0000000d16157819 */ /* 0x000fc40000010e17 */
[C-C-:B------:R-:W-:Y:S02]  /*2750*/  SHF.L.W.U32.HI R17, R15.reuse, 0x1f, R18.reuse ;  /* 0x0000001f0f117819 */ /* 0x140fe40000010e12 */
[----:B------:R-:W-:Y:S02]  /*2760*/  SHF.L.W.U32.HI R22, R22, 0x4, R23 ;  /* 0x0000000416167819 */ /* 0x000fe40000010e17 */
[----:B------:R-:W-:Y:S02]  /*2770*/  SHF.L.W.U32.HI R15, R15, 0x1a, R18 ;  /* 0x0000001a0f0f7819 */ /* 0x000fe40000010e12 */
[C-C-:B------:R-:W-:Y:S02]  /*2780*/  SHF.L.W.U32.HI R23, R20.reuse, 0x16, R25.reuse ;  /* 0x0000001614177819 */ /* 0x140fe40000010e19 */
[----:B------:R-:W-:Y:S02]  /*2790*/  SHF.L.W.U32.HI R18, R20, 0xf, R25 ;  /* 0x0000000f14127819 */ /* 0x000fe40000010e19 */
[----:B------:R-:W-:-:S02]  /*27a0*/  LOP3.LUT R17, R12, R15, R17, 0x69, !PT ;  /* 0x0000000f0c117212 */ /* 0x000fc400078e6911 */
[----:B------:R-:W-:Y:S02]  /*27b0*/  LOP3.LUT R12, R20, R18, R23, 0x96, !PT ;  /* 0x00000012140c7212 */ /* 0x000fe400078e9617 */
[C-C-:B------:R-:W-:Y:S02]  /*27c0*/  SHF.L.W.U32.HI R18, R25.reuse, 0x16, R20.reuse ;  /* 0x0000001619127819 */ /* 0x140fe40000010e14 */
[----:B------:R-:W-:Y:S02]  /*27d0*/  SHF.L.W.U32.HI R15, R25, 0xf, R20 ;  /* 0x0000000f190f7819 */ /* 0x000fe40000010e14 */
[----:B------:R-:W-:Y:S02]  /*27e0*/  SHF.L.W.U32.HI R20, R11, 0x19, R16 ;  /* 0x000000190b147819 */ /* 0x000fe40000010e10 */
[----:B------:R-:W-:Y:S02]  /*27f0*/  SHF.L.W.U32.HI R23, R16, 0x17, R11 ;  /* 0x0000001710177819 */ /* 0x000fe40000010e0b */
[----:B------:R-:W-:-:S02]  /*2800*/  LOP3.LUT R15, R25, R15, R18, 0x96, !PT ;  /* 0x0000000f190f7212 */ /* 0x000fc400078e9612 */
[C---:B------:R-:W-:Y:S02]  /*2810*/  LOP3.LUT R23, R11.reuse, R23, R20, 0x96, !PT ;  /* 0x000000170b177212 */ /* 0x040fe400078e9614 */
[----:B------:R-:W-:Y:S02]  /*2820*/  LOP3.LUT R20, R22, R21, RZ, 0x3c, !PT ;  /* 0x0000001516147212 */ /* 0x000fe400078e3cff */
[--C-:B------:R-:W-:Y:S02]  /*2830*/  SHF.L.W.U32.HI R21, R16, 0x19, R11.reuse ;  /* 0x0000001910157819 */ /* 0x100fe40000010e0b */
[----:B------:R-:W-:Y:S02]  /*2840*/  SHF.L.W.U32.HI R18, R11, 0x17, R16 ;  /* 0x000000170b127819 */ /* 0x000fe40000010e10 */
[----:B------:R-:W-:Y:S02]  /*2850*/  LOP3.LUT R19, R19, R24, RZ, 0x3c, !PT ;  /* 0x0000001813137212 */ /* 0x000fe400078e3cff */
[----:B------:R-:W-:-:S02]  /*2860*/  LOP3.LUT R20, R20, R10, R11, 0x96, !PT ;  /* 0x0000000a14147212 */ /* 0x000fc400078e960b */
[----:B------:R-:W-:Y:S02]  /*2870*/  LOP3.LUT R10, R14, 0x69, RZ, 0x3c, !PT ;  /* 0x000000690e0a7812 */ /* 0x000fe400078e3cff */
[----:B------:R-:W-:Y:S02]  /*2880*/  LOP3.LUT R14, R16, R18, R21, 0x96, !PT ;  /* 0x00000012100e7212 */ /* 0x000fe400078e9615 */
[----:B------:R-:W-:Y:S02]  /*2890*/  LOP3.LUT R13, R19, R13, R16, 0x96, !PT ;  /* 0x0000000d130d7212 */ /* 0x000fe400078e9610 */
[----:B------:R-:W-:Y:S02]  /*28a0*/  LOP3.LUT R16, R20, R23, RZ, 0x3c, !PT ;  /* 0x0000001714107212 */ /* 0x000fe400078e3cff */
[----:B------:R-:W-:Y:S02]  /*28b0*/  LOP3.LUT R18, R10, R9, RZ, 0x3c, !PT ;  /* 0x000000090a127212 */ /* 0x000fe400078e3cff */
[----:B------:R-:W-:-:S02]  /*28c0*/  LOP3.LUT R11, R17, R8, RZ, 0x3c, !PT ;  /* 0x00000008110b7212 */ /* 0x000fc400078e3cff */
[----:B------:R-:W-:Y:S02]  /*28d0*/  LOP3.LUT R13, R13, R14, RZ, 0x3c, !PT ;  /* 0x0000000e0d0d7212 */ /* 0x000fe400078e3cff */
[C---:B------:R-:W-:Y:S02]  /*28e0*/  LOP3.LUT R25, R9.reuse, R12, R10, 0x74, !PT ;  /* 0x0000000c09197212 */ /* 0x040fe400078e740a */
[----:B------:R-:W-:Y:S02]  /*28f0*/  LOP3.LUT R10, R16, R10, R9, 0xb4, !PT ;  /* 0x0000000a100a7212 */ /* 0x000fe400078eb409 */
[----:B------:R-:W-:Y:S02]  /*2900*/  LOP3.LUT R9, R9, R16, RZ, 0x30, !PT ;  /* 0x0000001009097212 */ /* 0x000fe400078e30ff */
[----:B------:R-:W-:Y:S02]  /*2910*/  LOP3.LUT R20, R8, R15, R17, 0x74, !PT ;  /* 0x0000000f08147212 */ /* 0x000fe400078e7411 */
[----:B------:R-:W-:-:S02]  /*2920*/  LOP3.LUT R18, R18, R23, R12, 0xb4, !PT ;  /* 0x0000001712127212 */ /* 0x000fc400078eb40c */
[----:B------:R-:W-:Y:S02]  /*2930*/  LOP3.LUT R11, R11, R14, R15, 0xb4, !PT ;  /* 0x0000000e0b0b7212 */ /* 0x000fe400078eb40f */
[----:B------:R-:W-:Y:S02]  /*2940*/  LOP3.LUT R17, R13, R17, R8, 0xb4, !PT ;  /* 0x000000110d117212 */ /* 0x000fe400078eb408 */
[--C-:B------:R-:W-:Y:S02]  /*2950*/  LOP3.LUT R21, R12, R16, R23.reuse, 0x74, !PT ;  /* 0x000000100c157212 */ /* 0x100fe400078e7417 */
[----:B------:R-:W-:Y:S02]  /*2960*/  LOP3.LUT R9, R9, R12, R23, 0x96, !PT ;  /* 0x0000000c09097212 */ /* 0x000fe400078e9617 */
[----:B------:R-:W-:Y:S02]  /*2970*/  LOP3.LUT R19, RZ, R18, RZ, 0x33, !PT ;  /* 0x00000012ff137212 */ /* 0x000fe400078e33ff */
[----:B------:R-:W-:-:S02]  /*2980*/  LOP3.LUT R16, RZ, R11, RZ, 0x33, !PT ;  /* 0x0000000bff107212 */ /* 0x000fc400078e33ff */
[----:B------:R-:W-:Y:S02]  /*2990*/  LOP3.LUT R23, R25, R10, RZ, 0x3c, !PT ;  /* 0x0000000a19177212 */ /* 0x000fe400078e3cff */
[----:B------:R-:W-:Y:S02]  /*29a0*/  LOP3.LUT R20, R20, R17, RZ, 0x3c, !PT ;  /* 0x0000001114147212 */ /* 0x000fe400078e3cff */
[----:B------:R-:W-:Y:S02]  /*29b0*/  LOP3.LUT R26, R8, R13, RZ, 0x30, !PT ;  /* 0x0000000d081a7212 */ /* 0x000fe400078e30ff */
[C-C-:B------:R-:W-:Y:S02]  /*29c0*/  SHF.L.W.U32.HI R25, R19.reuse, 0x1f, R16.reuse ;  /* 0x0000001f13197819 */ /* 0x140fe40000010e10 */
[----:B------:R-:W-:Y:S02]  /*29d0*/  SHF.L.W.U32.HI R24, R19, 0x1a, R16 ;  /* 0x0000001a13187819 */ /* 0x000fe40000010e10 */
[----:B------:R-:W-:-:S02]  /*29e0*/  SHF.L.W.U32.HI R12, R20, 0x3, R23 ;  /* 0x00000003140c7819 */ /* 0x000fc40000010e17 */
[----:B------:R-:W-:Y:S02]  /*29f0*/  SHF.L.W.U32.HI R8, R20, 0x19, R23 ;  /* 0x0000001914087819 */ /* 0x000fe40000010e17 */
[--C-:B------:R-:W-:Y:S02]  /*2a00*/  LOP3.LUT R22, R15, R13, R14.reuse, 0x74, !PT ;  /* 0x0000000d0f167212 */ /* 0x100fe400078e740e */
[----:B------:R-:W-:Y:S02]  /*2a10*/  LOP3.LUT R14, R26, R15, R14, 0x96, !PT ;  /* 0x0000000f1a0e7212 */ /* 0x000fe400078e960e */
[----:B------:R-:W-:Y:S02]  /*2a20*/  LOP3.LUT R13, R18, R24, R25, 0x69, !PT ;  /* 0x00000018120d7212 */ /* 0x000fe400078e6919 */
[C---:B------:R-:W-:Y:S02]  /*2a30*/  LOP3.LUT R12, R23.reuse, R8, R12, 0x96, !PT ;  /* 0x00000008170c7212 */ /* 0x040fe400078e960c */
[----:B------:R-:W-:-:S02]  /*2a40*/  SHF.L.W.U32.HI R25, R23, 0x3, R20 ;  /* 0x0000000317197819 */ /* 0x000fc40000010e14 */
[----:B------:R-:W-:Y:S02]  /*2a50*/  SHF.L.W.U32.HI R8, R23, 0x19, R20 ;  /* 0x0000001917087819 */ /* 0x000fe40000010e14 */
[----:B------:R-:W-:Y:S02]  /*2a60*/  LOP3.LUT R15, R10, R9, RZ, 0x3c, !PT ;  /* 0x000000090a0f7212 */ /* 0x000fe400078e3cff */
[----:B------:R-:W-:Y:S02]  /*2a70*/  LOP3.LUT R24, R17, R14, RZ, 0x3c, !PT ;  /* 0x0000000e11187212 */ /* 0x000fe400078e3cff */
[----:B------:R-:W-:Y:S02]  /*2a80*/  LOP3.LUT R8, R20, R8, R25, 0x96, !PT ;  /* 0x0000000814087212 */ /* 0x000fe400078e9619 */
[----:B------:R-:W-:Y:S02]  /*2a90*/  LOP3.LUT R18, R21, R18, RZ, 0x3c, !PT ;  /* 0x0000001215127212 */ /* 0x000fe400078e3cff */
[----:B------:R-:W-:-:S02]  /*2aa0*/  LOP3.LUT R25, R22, R11, RZ, 0x3c, !PT ;  /* 0x0000000b16197212 */ /* 0x000fc400078e3cff */
[C-C-:B------:R-:W-:Y:S02]  /*2ab0*/  SHF.L.W.U32.HI R23, R24.reuse, 0xd, R15.reuse ;  /* 0x0000000d18177819 */ /* 0x140fe40000010e0f */
[----:B------:R-:W-:Y:S02]  /*2ac0*/  SHF.L.W.U32.HI R22, R24, 0x4, R15 ;  /* 0x0000000418167819 */ /* 0x000fe40000010e0f */
[C-C-:B------:R-:W-:Y:S02]  /*2ad0*/  SHF.L.W.U32.HI R20, R15.reuse, 0xd, R24.reuse ;  /* 0x0000000d0f147819 */ /* 0x140fe40000010e18 */
[----:B------:R-:W-:Y:S02]  /*2ae0*/  SHF.L.W.U32.HI R27, R15, 0x4, R24 ;  /* 0x000000040f1b7819 */ /* 0x000fe40000010e18 */
[C-C-:B------:R-:W-:Y:S02]  /*2af0*/  SHF.L.W.U32.HI R24, R16.reuse, 0x1f, R19.reuse ;  /* 0x0000001f10187819 */ /* 0x140fe40000010e13 */
[----:B------:R-:W-:-:S02]  /*2b00*/  SHF.L.W.U32.HI R15, R16, 0x1a, R19 ;  /* 0x0000001a100f7819 */ /* 0x000fc40000010e13 */
[C-C-:B------:R-:W-:Y:S02]  /*2b10*/  SHF.L.W.U32.HI R21, R18.reuse, 0x16, R25.reuse ;  /* 0x0000001612157819 */ /* 0x140fe40000010e19 */
[C---:B------:R-:W-:Y:S02]  /*2b20*/  SHF.L.W.U32.HI R16, R18.reuse, 0xf, R25 ;  /* 0x0000000f12107819 */ /* 0x040fe40000010e19 */
[----:B------:R-:W-:Y:S02]  /*2b30*/  LOP3.LUT R15, R11, R15, R24, 0x69, !PT ;  /* 0x0000000f0b0f7212 */ /* 0x000fe400078e6918 */
[----:B------:R-:W-:Y:S02]  /*2b40*/  LOP3.LUT R21, R18, R16, R21, 0x96, !PT ;  /* 0x0000001012157212 */ /* 0x000fe400078e9615 */
[C-C-:B------:R-:W-:Y:S02]  /*2b50*/  SHF.L.W.U32.HI R16, R25.reuse, 0x16, R18.reuse ;  /* 0x0000001619107819 */ /* 0x140fe40000010e12 */
[----:B------:R-:W-:-:S02]  /*2b60*/  SHF.L.W.U32.HI R11, R25, 0xf, R18 ;  /* 0x0000000f190b7819 */ /* 0x000fc40000010e12 */
[----:B------:R-:W-:Y:S02]  /*2b70*/  SHF.L.W.U32.HI R18, R9, 0x19, R14 ;  /* 0x0000001909127819 */ /* 0x000fe40000010e0e */
[C-C-:B------:R-:W-:Y:S02]  /*2b80*/  SHF.L.W.U32.HI R19, R14.reuse, 0x17, R9.reuse ;  /* 0x000000170e137819 */ /* 0x140fe40000010e09 */
[----:B------:R-:W-:Y:S02]  /*2b90*/  LOP3.LUT R11, R25, R11, R16, 0x96, !PT ;  /* 0x0000000b190b7212 */ /* 0x000fe400078e9610 */
[----:B------:R-:W-:Y:S02]  /*2ba0*/  LOP3.LUT R16, R9, R19, R18, 0x96, !PT ;  /* 0x0000001309107212 */ /* 0x000fe400078e9612 */
[----:B------:R-:W-:Y:S02]  /*2bb0*/  LOP3.LUT R27, R27, R20, RZ, 0x3c, !PT ;  /* 0x000000141b1b7212 */ /* 0x000fe400078e3cff */
[----:B------:R-:W-:-:S02]  /*2bc0*/  SHF.L.W.U32.HI R19, R14, 0x19, R9 ;  /* 0x000000190e137819 */ /* 0x000fc40000010e09 */
[--C-:B------:R-:W-:Y:S02]  /*2bd0*/  SHF.L.W.U32.HI R20, R9, 0x17, R14.reuse ;  /* 0x0000001709147819 */ /* 0x100fe40000010e0e */
[----:B------:R-:W-:Y:S02]  /*2be0*/  LOP3.LUT R22, R22, R23, RZ, 0x3c, !PT ;  /* 0x0000001716167212 */ /* 0x000fe400078e3cff */
        /* <DEDUP_REMOVED lines=8> */
[----:B------:R-:W-:Y:S02]  /*2c70*/  LOP3.LUT R13, R15, R8, RZ, 0x3c, !PT ;  /* 0x000000080f0d7212 */ /* 0x000fe400078e3cff */
[----:B------:R-:W-:-:S02]  /*2c80*/  LOP3.LUT R10, R12, R19, RZ, 0x30, !PT ;  /* 0x000000130c0a7212 */ /* 0x000fc400078e30ff */
[----:B------:R-:W-:Y:S02]  /*2c90*/  LOP3.LUT R14, R8, R11, R15, 0x74, !PT ;  /* 0x0000000b080e7212 */ /* 0x000fe400078e740f */
[----:B------:R-:W-:Y:S02]  /*2ca0*/  LOP3.LUT R9, R19, R9, R12, 0xb4, !PT ;  /* 0x0000000913097212 */ /* 0x000fe400078eb40c */
[----:B------:R-:W-:Y:S02]  /*2cb0*/  LOP3.LUT R15, R23, R15, R8, 0xb4, !PT ;  /* 0x0000000f170f7212 */ /* 0x000fe400078eb408 */
[----:B------:R-:W-:Y:S02]  /*2cc0*/  LOP3.LUT R18, R18, R16, R21, 0xb4, !PT ;  /* 0x0000001012127212 */ /* 0x000fe400078eb415 */
[--C-:B------:R-:W-:Y:S02]  /*2cd0*/  LOP3.LUT R19, R21, R19, R16.reuse, 0x74, !PT ;  /* 0x0000001315137212 */ /* 0x100fe400078e7410 */
[----:B------:R-:W-:-:S02]  /*2ce0*/  LOP3.LUT R10, R10, R21, R16, 0x96, !PT ;  /* 0x000000150a0a7212 */ /* 0x000fc400078e9610 */
[----:B------:R-:W-:Y:S02]  /*2cf0*/  LOP3.LUT R22, R22, R9, RZ, 0x3c, !PT ;  /* 0x0000000916167212 */ /* 0x000fe400078e3cff */
[----:B------:R-:W-:Y:S02]  /*2d00*/  LOP3.LUT R21, R14, R15, RZ, 0x3c, !PT ;  /* 0x0000000f0e157212 */ /* 0x000fe400078e3cff */
[----:B------:R-:W-:Y:S02]  /*2d10*/  LOP3.LUT R12, R13, R20, R11, 0xb4, !PT ;  /* 0x000000140d0c7212 */ /* 0x000fe400078eb40b */
[----:B------:R-:W-:Y:S02]  /*2d20*/  LOP3.LUT R13, R8, R23, RZ, 0x30, !PT ;  /* 0x00000017080d7212 */ /* 0x000fe400078e30ff */
[C-C-:B------:R-:W-:Y:S02]  /*2d30*/  SHF.L.W.U32.HI R25, R21.reuse, 0x3, R22.reuse ;  /* 0x0000000315197819 */ /* 0x140fe40000010e16 */
[----:B------:R-:W-:-:S02]  /*2d40*/  SHF.L.W.U32.HI R8, R21, 0x19, R22 ;  /* 0x0000001915087819 */ /* 0x000fc40000010e16 */
[----:B------:R-:W-:Y:S02]  /*2d50*/  LOP3.LUT R17, RZ, R18, RZ, 0x33, !PT ;  /* 0x00000012ff117212 */ /* 0x000fe400078e33ff */
[----:B------:R-:W-:Y:S02]  /*2d60*/  LOP3.LUT R16, RZ, R12, RZ, 0x33, !PT ;  /* 0x0000000cff107212 */ /* 0x000fe400078e33ff */
[--C-:B------:R-:W-:Y:S02]  /*2d70*/  LOP3.LUT R23, R11, R23, R20.reuse, 0x74, !PT ;  /* 0x000000170b177212 */ /* 0x100fe400078e7414 */
[----:B------:R-:W-:Y:S02]  /*2d80*/  LOP3.LUT R13, R13, R11, R20, 0x96, !PT ;  /* 0x0000000b0d0d7212 */ /* 0x000fe400078e9614 */
[C---:B------:R-:W-:Y:S02]  /*2d90*/  LOP3.LUT R11, R22.reuse, R8, R25, 0x96, !PT ;  /* 0x00000008160b7212 */ /* 0x040fe400078e9619 */
[----:B------:R-:W-:-:S02]  /*2da0*/  SHF.L.W.U32.HI R8, R22, 0x3, R21 ;  /* 0x0000000316087819 */ /* 0x000fc40000010e15 */
[C-C-:B------:R-:W-:Y:S02]  /*2db0*/  SHF.L.W.U32.HI R27, R17.reuse, 0x1f, R16.reuse ;  /* 0x0000001f111b7819 */ /* 0x140fe40000010e10 */
[----:B------:R-:W-:Y:S02]  /*2dc0*/  SHF.L.W.U32.HI R14, R17, 0x1a, R16 ;  /* 0x0000001a110e7819 */ /* 0x000fe40000010e10 */
[----:B------:R-:W-:Y:S02]  /*2dd0*/  SHF.L.W.U32.HI R22, R22, 0x19, R21 ;  /* 0x0000001916167819 */ /* 0x000fe40000010e15 */
[----:B------:R-:W-:Y:S02]  /*2de0*/  LOP3.LUT R20, R9, R10, RZ, 0x3c, !PT ;  /* 0x0000000a09147212 */ /* 0x000fe400078e3cff */
[----:B------:R-:W-:Y:S02]  /*2df0*/  LOP3.LUT R25, R15, R13, RZ, 0x3c, !PT ;  /* 0x0000000d0f197212 */ /* 0x000fe400078e3cff */
[----:B------:R-:W-:-:S02]  /*2e00*/  LOP3.LUT R19, R19, R18, RZ, 0x3c, !PT ;  /* 0x0000001213137212 */ /* 0x000fc400078e3cff */
[----:B------:R-:W-:Y:S02]  /*2e10*/  LOP3.LUT R24, R23, R12, RZ, 0x3c, !PT ;  /* 0x0000000c17187212 */ /* 0x000fe400078e3cff */
[----:B------:R-:W-:Y:S02]  /*2e20*/  LOP3.LUT R14, R18, R14, R27, 0x69, !PT ;  /* 0x0000000e120e7212 */ /* 0x000fe400078e691b */
[----:B------:R-:W-:Y:S02]  /*2e30*/  LOP3.LUT R8, R21, R22, R8, 0x96, !PT ;  /* 0x0000001615087212 */ /* 0x000fe400078e9608 */
[C-C-:B------:R-:W-:Y:S02]  /*2e40*/  SHF.L.W.U32.HI R23, R25.reuse, 0xd, R20.reuse ;  /* 0x0000000d19177819 */ /* 0x140fe40000010e14 */
[----:B------:R-:W-:Y:S02]  /*2e50*/  SHF.L.W.U32.HI R18, R25, 0x4, R20 ;  /* 0x0000000419127819 */ /* 0x000fe40000010e14 */
[----:B------:R-:W-:-:S02]  /*2e60*/  SHF.L.W.U32.HI R22, R20, 0xd, R25 ;  /* 0x0000000d14167819 */ /* 0x000fc40000010e19 */
[----:B------:R-:W-:Y:S02]  /*2e70*/  SHF.L.W.U32.HI R21, R16, 0x1f, R17 ;  /* 0x0000001f10157819 */ /* 0x000fe40000010e11 */
        /* <DEDUP_REMOVED lines=13> */
[----:B------:R-:W-:Y:S02]  /*2f50*/  SHF.L.W.U32.HI R16, R13, 0x19, R10 ;  /* 0x000000190d107819 */ /* 0x000fe40000010e0a */
[----:B------:R-:W-:Y:S02]  /*2f60*/  SHF.L.W.U32.HI R24, R10, 0x17, R13 ;  /* 0x000000170a187819 */ /* 0x000fe40000010e0d */
[----:B------:R-:W-:Y:S02]  /*2f70*/  LOP3.LUT R18, R18, R23, RZ, 0x3c, !PT ;  /* 0x0000001712127212 */ /* 0x000fe400078e3cff */
[----:B------:R-:W-:-:S02]  /*2f80*/  LOP3.LUT R20, R14, 0x4b, RZ, 0x3c, !PT ;  /* 0x0000004b0e147812 */ /* 0x000fc400078e3cff */
[----:B------:R-:W-:Y:S02]  /*2f90*/  LOP3.LUT R22, R22, R9, R10, 0x96, !PT ;  /* 0x0000000916167212 */ /* 0x000fe400078e960a */
[----:B------:R-:W-:Y:S02]  /*2fa0*/  LOP3.LUT R14, R13, R24, R16, 0x96, !PT ;  /* 0x000000180d0e7212 */ /* 0x000fe400078e9610 */
[----:B------:R-:W-:Y:S02]  /*2fb0*/  LOP3.LUT R9, R18, R15, R13, 0x96, !PT ;  /* 0x0000000f12097212 */ /* 0x000fe400078e960d */
[----:B------:R-:W-:Y:S02]  /*2fc0*/  LOP3.LUT R22, R22, R19, RZ, 0x3c, !PT ;  /* 0x0000001316167212 */ /* 0x000fe400078e3cff */
[----:B------:R-:W-:Y:S02]  /*2fd0*/  LOP3.LUT R9, R9, R14, RZ, 0x3c, !PT ;  /* 0x0000000e09097212 */ /* 0x000fe400078e3cff */
[----:B------:R-:W-:-:S02]  /*2fe0*/  LOP3.LUT R10, R20, R11, RZ, 0x3c, !PT ;  /* 0x0000000b140a7212 */ /* 0x000fc400078e3cff */
[----:B------:R-:W-:Y:S02]  /*2ff0*/  LOP3.LUT R23, R11, R12, R20, 0x74, !PT ;  /* 0x0000000c0b177212 */ /* 0x000fe400078e7414 */
[----:B------:R-:W-:Y:S02]  /*3000*/  LOP3.LUT R16, R21, R8, RZ, 0x3c, !PT ;  /* 0x0000000815107212 */ /* 0x000fe400078e3cff */
[----:B------:R-:W-:Y:S02]  /*3010*/  LOP3.LUT R18, R8, R17, R21, 0x74, !PT ;  /* 0x0000001108127212 */ /* 0x000fe400078e7415 */
[----:B------:R-:W-:Y:S02]  /*3020*/  LOP3.LUT R20, R22, R20, R11, 0xb4, !PT ;  /* 0x0000001416147212 */ /* 0x000fe400078eb40b */
[----:B------:R-:W-:Y:S02]  /*3030*/  LOP3.LUT R21, R9, R21, R8, 0xb4, !PT ;  /* 0x0000001509157212 */ /* 0x000fe400078eb408 */
[----:B------:R-:W-:-:S02]  /*3040*/  LOP3.LUT R15, R11, R22, RZ, 0x30, !PT ;  /* 0x000000160b0f7212 */ /* 0x000fc400078e30ff */
[--C-:B------:R-:W-:Y:S02]  /*3050*/  LOP3.LUT R13, R12, R22, R19.reuse, 0x74, !PT ;  /* 0x000000160c0d7212 */ /* 0x100fe400078e7413 */
[----:B------:R-:W-:Y:S02]  /*3060*/  LOP3.LUT R22, R23, R20, RZ, 0x3c, !PT ;  /* 0x0000001417167212 */ /* 0x000fe400078e3cff */
[----:B------:R-:W-:Y:S02]  /*3070*/  LOP3.LUT R11, R18, R21, RZ, 0x3c, !PT ;  /* 0x00000015120b7212 */ /* 0x000fe400078e3cff */
[----:B------:R-:W-:Y:S02]  /*3080*/  LOP3.LUT R8, R8, R9, RZ, 0x30, !PT ;  /* 0x0000000908087212 */ /* 0x000fe400078e30ff */
[----:B------:R-:W-:Y:S02]  /*3090*/  LOP3.LUT R10, R10, R19, R12, 0xb4, !PT ;  /* 0x000000130a0a7212 */ /* 0x000fe400078eb40c */
[----:B------:R-:W-:-:S02]  /*30a0*/  LOP3.LUT R15, R15, R12, R19, 0x96, !PT ;  /* 0x0000000c0f0f7212 */ /* 0x000fc400078e9613 */
[----:B------:R-:W-:Y:S02]  /*30b0*/  LOP3.LUT R19, R17, R9, R14, 0x74, !PT ;  /* 0x0000000911137212 */ /* 0x000fe400078e740e */
[----:B------:R-:W-:Y:S02]  /*30c0*/  LOP3.LUT R12, R16, R14, R17, 0xb4, !PT ;  /* 0x0000000e100c7212 */ /* 0x000fe400078eb411 */
[C-C-:B------:R-:W-:Y:S02]  /*30d0*/  SHF.L.W.U32.HI R9, R11.reuse, 0x3, R22.reuse ;  /* 0x000000030b097819 */ /* 0x140fe40000010e16 */
[----:B------:R-:W-:Y:S02]  /*30e0*/  SHF.L.W.U32.HI R18, R11, 0x19, R22 ;  /* 0x000000190b127819 */ /* 0x000fe40000010e16 */
[----:B------:R-:W-:Y:S02]  /*30f0*/  LOP3.LUT R14, R8, R17, R14, 0x96, !PT ;  /* 0x00000011080e7212 */ /* 0x000fe400078e960e */
[----:B------:R-:W-:-:S02]  /*3100*/  SHF.L.W.U32.HI R8, R22, 0x3, R11 ;  /* 0x0000000316087819 */ /* 0x000fc40000010e0b */
[C---:B------:R-:W-:Y:S02]  /*3110*/  SHF.L.W.U32.HI R16, R22.reuse, 0x19, R11 ;  /* 0x0000001916107819 */ /* 0x040fe40000010e0b */
[----:B------:R-:W-:Y:S02]  /*3120*/  LOP3.LUT R9, R22, R18, R9, 0x96, !PT ;  /* 0x0000001216097212 */ /* 0x000fe400078e9609 */
[----:B------:R-:W-:Y:S02]  /*3130*/  LOP3.LUT R18, R20, R15, RZ, 0x3c, !PT ;  /* 0x0000000f14127212 */ /* 0x000fe400078e3cff */
[----:B------:R-:W-:Y:S02]  /*3140*/  LOP3.LUT R25, R21, R14, RZ, 0x3c, !PT ;  /* 0x0000000e15197212 */ /* 0x000fe400078e3cff */
[----:B------:R-:W-:Y:S02]  /*3150*/  LOP3.LUT R11, R11, R16, R8, 0x96, !PT ;  /* 0x000000100b0b7212 */ /* 0x000fe400078e9608 */
[----:B------:R-:W-:-:S02]  /*3160*/  LOP3.LUT R8, RZ, R10, RZ, 0x33, !PT ;  /* 0x0000000aff087212 */ /* 0x000fc400078e33ff */
[----:B------:R-:W-:Y:S02]  /*3170*/  LOP3.LUT R29, RZ, R12, RZ, 0x33, !PT ;  /* 0x0000000cff1d7212 */ /* 0x000fe400078e33ff */
[C-C-:B------:R-:W-:Y:S02]  /*3180*/  SHF.L.W.U32.HI R16, R25.reuse, 0xd, R18.reuse ;  /* 0x0000000d19107819 */ /* 0x140fe40000010e12 */
[----:B------:R-:W-:Y:S02]  /*3190*/  SHF.L.W.U32.HI R23, R25, 0x4, R18 ;  /* 0x0000000419177819 */ /* 0x000fe40000010e12 */
[C-C-:B------:R-:W-:Y:S02]  /*31a0*/  SHF.L.W.U32.HI R17, R18.reuse, 0xd, R25.reuse ;  /* 0x0000000d12117819 */ /* 0x140fe40000010e19 */
[----:B------:R-:W-:Y:S02]  /*31b0*/  SHF.L.W.U32.HI R18, R18, 0x4, R25 ;  /* 0x0000000412127819 */ /* 0x000fe40000010e19 */
[----:B------:R-:W-:-:S02]  /*31c0*/  SHF.L.W.U32.HI R25, R29, 0x1f, R8 ;  /* 0x0000001f1d197819 */ /* 0x000fc40000010e08 */
[C-C-:B------:R-:W-:Y:S02]  /*31d0*/  SHF.L.W.U32.HI R27, R8.reuse, 0x1f, R29.reuse ;  /* 0x0000001f081b7819 */ /* 0x140fe40000010e1d */
[----:B------:R-:W-:Y:S02]  /*31e0*/  SHF.L.W.U32.HI R24, R29, 0x1a, R8 ;  /* 0x0000001a1d187819 */ /* 0x000fe40000010e08 */
[----:B------:R-:W-:Y:S02]  /*31f0*/  SHF.L.W.U32.HI R8, R8, 0x1a, R29 ;  /* 0x0000001a08087819 */ /* 0x000fe40000010e1d */
[----:B------:R-:W-:Y:S02]  /*3200*/  LOP3.LUT R22, R13, R10, RZ, 0x3c, !PT ;  /* 0x0000000a0d167212 */ /* 0x000fe400078e3cff */
[----:B------:R-:W-:Y:S02]  /*3210*/  LOP3.LUT R19, R19, R12, RZ, 0x3c, !PT ;  /* 0x0000000c13137212 */ /* 0x000fe400078e3cff */
[----:B------:R-:W-:Y:S01]  /*3220*/  LOP3.LUT R8, R10, R8, R27, 0x69, !PT ;  /* 0x000000080a087212 */ /* 0x000fe200078e691b */
[----:B-1----:R-:W-:Y:S01]  /*3230*/  UISETP.NE.AND UP0, UPT, UR4, URZ, UPT ;  /* 0x000000ff0400728c */ /* 0x002fe2000bf05270 */
[----:B------:R-:W-:-:S02]  /*3240*/  LOP3.LUT R10, R12, R24, R25, 0x69, !PT ;  /* 0x000000180c0a7212 */ /* 0x000fc400078e6919 */
[C-C-:B------:R-:W-:Y:S02]  /*3250*/  SHF.L.W.U32.HI R13, R22.reuse, 0x16, R19.reuse ;  /* 0x00000016160d7819 */ /* 0x140fe40000010e13 */
[C---:B------:R-:W-:Y:S02]  /*3260*/  SHF.L.W.U32.HI R12, R22.reuse, 0xf, R19 ;  /* 0x0000000f160c7819 */ /* 0x040fe40000010e13 */
[C-C-:B------:R-:W-:Y:S02]  /*3270*/  SHF.L.W.U32.HI R24, R19.reuse, 0x16, R22.reuse ;  /* 0x0000001613187819 */ /* 0x140fe40000010e16 */
[C---:B------:R-:W-:Y:S02]  /*3280*/  SHF.L.W.U32.HI R25, R19.reuse, 0xf, R22 ;  /* 0x0000000f13197819 */ /* 0x040fe40000010e16 */
[----:B------:R-:W-:Y:S02]  /*3290*/  LOP3.LUT R12, R22, R12, R13, 0x96, !PT ;  /* 0x0000000c160c7212 */ /* 0x000fe400078e960d */
[----:B------:R-:W-:-:S02]  /*32a0*/  LOP3.LUT R13, R19, R25, R24, 0x96, !PT ;  /* 0x00000019130d7212 */ /* 0x000fc400078e9618 */
[----:B------:R-:W-:Y:S02]  /*32b0*/  LOP3.LUT R24, R23, R16, RZ, 0x3c, !PT ;  /* 0x0000001017187212 */ /* 0x000fe400078e3cff */
[C-C-:B------:R-:W-:Y:S02]  /*32c0*/  SHF.L.W.U32.HI R23, R14.reuse, 0x19, R15.reuse ;  /* 0x000000190e177819 */ /* 0x140fe40000010e0f */
[C-C-:B------:R-:W-:Y:S02]  /*32d0*/  SHF.L.W.U32.HI R16, R15.reuse, 0x19, R14.reuse ;  /* 0x000000190f107819 */ /* 0x140fe40000010e0e */
[----:B------:R-:W-:Y:S02]  /*32e0*/  SHF.L.W.U32.HI R19, R14, 0x17, R15 ;  /* 0x000000170e137819 */ /* 0x000fe40000010e0f */
[----:B------:R-:W-:Y:S02]  /*32f0*/  SHF.L.W.U32.HI R22, R15, 0x17, R14 ;  /* 0x000000170f167819 */ /* 0x000fe40000010e0e */
[----:B------:R-:W-:-:S02]  /*3300*/  LOP3.LUT R17, R18, R17, RZ, 0x3c, !PT ;  /* 0x0000001112117212 */ /* 0x000fc400078e3cff */
[----:B------:R-:W-:Y:S02]  /*3310*/  LOP3.LUT R19, R15, R19, R16, 0x96, !PT ;  /* 0x000000130f137212 */ /* 0x000fe400078e9610 */
[----:B------:R-:W-:Y:S02]  /*3320*/  LOP3.LUT R18, R14, R22, R23, 0x96, !PT ;  /* 0x000000160e127212 */ /* 0x000fe400078e9617 */
[----:B------:R-:W-:Y:S02]  /*3330*/  LOP3.LUT R20, R17, R20, R15, 0x96, !PT ;  /* 0x0000001411147212 */ /* 0x000fe400078e960f */
[----:B------:R-:W-:Y:S01]  /*3340*/  LOP3.LUT R21, R24, R21, R14, 0x96, !PT ;  /* 0x0000001518157212 */ /* 0x000fe200078e960e */
[----:B------:R-:W-:Y:S06]  /*3350*/  BRA.U !UP0, `(.L_x_3) ;  /* 0x0000002108447547 */ /* 0x000fec000b800000 */
[----:B------:R-:W0:Y:S01]  /*3360*/  LDCU UR4, c[0x0][0x3a8] ;  /* 0x00007500ff0477ac */ /* 0x000e220008000800 */
[----:B------:R-:W1:Y:S01]  /*3370*/  LDCU.64 UR34, c[0x0][0x3a0] ;  /* 0x00007400ff2277ac */ /* 0x000e620008000a00 */
[----:B0-----:R-:W-:Y:S01]  /*3380*/  IMAD.U32 R22, RZ, RZ, UR4 ;  /* 0x00000004ff167e24 */ /* 0x001fe2000f8e00ff */
[----:B-1----:R-:W-:-:S06]  /*3390*/  UMOV UR4, URZ ;  /* 0x000000ff00047c82 */ /* 0x002fcc0008000000 */
.L_x_7:
[----:B------:R-:W0:Y:S01]  /*33a0*/  LDC R23, c[0x0][0x3a8] ;  /* 0x0000ea00ff177b82 */ /* 0x000e220000000800 */
[----:B------:R-:W-:-:S06]  /*33b0*/  USHF.L.U32 UR7, UR4, 0x3, URZ ;  /* 0x0000000304077899 */ /* 0x000fcc00080006ff */
[----:B0-----:R-:W-:-:S13]  /*33c0*/  ISETP.LE.U32.AND P0, PT, R23, UR7, PT ;  /* 0x0000000717007c0c */ /* 0x001fda000bf03070 */
[----:B------:R-:W-:Y:S05]  /*33d0*/  @P0 BRA `(.L_x_4) ;  /* 0x0000000000e40947 */ /* 0x000fea0003800000 */
[----:B------:R-:W-:Y:S02]  /*33e0*/  VIADD R23, R23, -UR7 ;  /* 0x8000000717177c36 */ /* 0x000fe40008000000 */
[----:B------:R-:W-:Y:S02]  /*33f0*/  IMAD.MOV.U32 R27, RZ, RZ, RZ ;  /* 0x000000ffff1b7224 */ /* 0x000fe400078e00ff */
[----:B------:R-:W-:Y:S01]  /*3400*/  IMAD.MOV.U32 R25, RZ, RZ, RZ ;  /* 0x000000ffff197224 */ /* 0x000fe200078e00ff */
[----:B------:R-:W-:-:S13]  /*3410*/  ISETP.NE.AND P0, PT, R23, RZ, PT ;  /* 0x000000ff1700720c */ /* 0x000fda0003f05270 */
[----:B------:R-:W-:Y:S05]  /*3420*/  @!P0 BRA `(.L_x_5) ;  /* 0x0000000000a88947 */ /* 0x000fea0003800000 */
[----:B------:R-:W-:-:S04]  /*3430*/  UIADD3 UR7, UP0, UPT, UR7, UR34, URZ ;  /* 0x0000002207077290 */ /* 0x000fc8000ff1e0ff */
[----:B------:R-:W-:Y:S02]  /*3440*/  UIADD3.X UR18, UPT, UPT, URZ, UR35, URZ, UP0, !UPT ;  /* 0x00000023ff127290 */ /* 0x000fe400087fe4ff */
[----:B------:R-:W-:-:S04]  /*3450*/  IMAD.U32 R14, RZ, RZ, UR7 ;  /* 0x00000007ff0e7e24 */ /* 0x000fc8000f8e00ff */
[----:B------:R-:W-:-:S05]  /*3460*/  IMAD.U32 R15, RZ, RZ, UR18 ;  /* 0x00000012ff0f7e24 */ /* 0x000fca000f8e00ff */
[----:B------:R0:W5:Y:S01]  /*3470*/  LDG.E.U8 R27, desc[UR24][R14.64] ;  /* 0x000000180e1b7981 */ /* 0x000162000c1e1100 */
[----:B------:R-:W-:Y:S01]  /*3480*/  ISETP.GE.U32.AND P0, PT, R22, 0x2, PT ;  /* 0x000000021600780c */ /* 0x000fe20003f06070 */
[----:B------:R-:W-:-:S12]  /*3490*/  IMAD.MOV.U32 R25, RZ, RZ, RZ ;  /* 0x000000ffff197224 */ /* 0x000fd800078e00ff */
[----:B0-----:R-:W-:Y:S05]  /*34a0*/  @!P0 BRA `(.L_x_5) ;  /* 0x0000000000888947 */ /* 0x001fea0003800000 */
[----:B------:R-:W2:Y:S01]  /*34b0*/  LDG.E.U8 R16, desc[UR24][R14.64+0x1] ;  /* 0x000001180e107981 */ /* 0x000ea2000c1e1100 */
[----:B------:R-:W-:Y:S01]  /*34c0*/  ISETP.NE.AND P0, PT, R22, 0x2, PT ;  /* 0x000000021600780c */ /* 0x000fe20003f05270 */
[----:B--2---:R-:W-:-:S03]  /*34d0*/  IMAD.WIDE.U32 R16, R16, 0x100, RZ ;  /* 0x0000010010107825 */ /* 0x004fc600078e00ff */
[----:B-----5:R-:W-:Y:S02]  /*34e0*/  LOP3.LUT R27, R16, R27, RZ, 0xfc, !PT ;  /* 0x0000001b101b7212 */ /* 0x020fe400078efcff */
[----:B------:R-:W-:-:S07]  /*34f0*/  LOP3.LUT R25, R17, R25, RZ, 0xfc, !PT ;  /* 0x0000001911197212 */ /* 0x000fce00078efcff */
[----:B------:R-:W-:Y:S05]  /*3500*/  @!P0 BRA `(.L_x_5) ;  /* 0x0000000000708947 */ /* 0x000fea0003800000 */
[----:B------:R-:W2:Y:S01]  /*3510*/  LDG.E.U8 R16, desc[UR24][R14.64+0x2] ;  /* 0x000002180e107981 */ /* 0x000ea2000c1e1100 */
[----:B------:R-:W-:Y:S01]  /*3520*/  ISETP.NE.AND P0, PT, R22, 0x3, PT ;  /* 0x000000031600780c */ /* 0x000fe20003f05270 */
[----:B--2---:R-:W-:-:S03]  /*3530*/  IMAD.WIDE.U32 R16, R16, 0x10000, RZ ;  /* 0x0001000010107825 */ /* 0x004fc600078e00ff */
[----:B------:R-:W-:Y:S02]  /*3540*/  LOP3.LUT R27, R16, R27, RZ, 0xfc, !PT ;  /* 0x0000001b101b7212 */ /* 0x000fe400078efcff */
        /* <DEDUP_REMOVED lines=9> */
[----:B------:R-:W-:Y:S02]  /*35e0*/  ISETP.NE.AND P0, PT, R22, 0x5, PT ;  /* 0x000000051600780c */ /* 0x000fe40003f05270 */
[----:B--2---:R-:W-:-:S11]  /*35f0*/  LOP3.LUT R25, R16, R25, RZ, 0xfc, !PT ;  /* 0x0000001910197212 */ /* 0x004fd600078efcff */
[----:B------:R-:W-:Y:S05]  /*3600*/  @!P0 BRA `(.L_x_5) ;  /* 0x0000000000308947 */ /* 0x000fea0003800000 */
[----:B------:R-:W2:Y:S01]  /*3610*/  LDG.E.U8 R16, desc[UR24][R14.64+0x5] ;  /* 0x000005180e107981 */ /* 0x000ea2000c1e1100 */
[----:B------:R-:W-:Y:S01]  /*3620*/  ISETP.NE.AND P0, PT, R22, 0x6, PT ;  /* 0x000000061600780c */ /* 0x000fe20003f05270 */
[----:B--2---:R-:W-:-:S05]  /*3630*/  IMAD.SHL.U32 R16, R16, 0x100, RZ ;  /* 0x0000010010107824 */ /* 0x004fca00078e00ff */
[----:B------:R-:W-:-:S07]  /*3640*/  LOP3.LUT R25, R16, R25, RZ, 0xfc, !PT ;  /* 0x0000001910197212 */ /* 0x000fce00078efcff */
[----:B------:R-:W-:Y:S05]  /*3650*/  @!P0 BRA `(.L_x_5) ;  /* 0x00000000001c8947 */ /* 0x000fea0003800000 */
[----:B------:R-:W-:Y:S01]  /*3660*/  ISETP.NE.AND P0, PT, R22, 0x7, PT ;  /* 0x000000071600780c */ /* 0x000fe20003f05270 */
[----:B------:R-:W2:-:S12]  /*3670*/  LDG.E.U8 R16, desc[UR24][R14.64+0x6] ;  /* 0x000006180e107981 */ /* 0x000e98000c1e1100 */
[----:B------:R-:W3:Y:S01]  /*3680*/  @P0 LDG.E.U8 R17, desc[UR24][R14.64+0x7] ;  /* 0x000007180e110981 */ /* 0x000ee2000c1e1100 */
[----:B--2---:R-:W-:-:S05]  /*3690*/  IMAD.U32 R16, R16, 0x10000, RZ ;  /* 0x0001000010107824 */ /* 0x004fca00078e00ff */
[----:B------:R-:W-:Y:S01]  /*36a0*/  LOP3.LUT R25, R16, R25, RZ, 0xfc, !PT ;  /* 0x0000001910197212 */ /* 0x000fe200078efcff */
[----:B---3--:R-:W-:-:S05]  /*36b0*/  @P0 IMAD.SHL.U32 R16, R17, 0x1000000, RZ ;  /* 0x0100000011100824 */ /* 0x008fca00078e00ff */
[----:B------:R-:W-:-:S07]  /*36c0*/  @P0 LOP3.LUT R25, R16, R25, RZ, 0xfc, !PT ;  /* 0x0000001910190212 */ /* 0x000fce00078efcff */
.L_x_5:
[----:B------:R-:W-:-:S13]  /*36d0*/  ISETP.GT.U32.AND P0, PT, R23, 0x7, PT ;  /* 0x000000071700780c */ /* 0x000fda0003f04070 */
[----:B------:R-:W-:Y:S05]  /*36e0*/  @P0 BRA `(.L_x_6) ;  /* 0x00000000002c0947 */ /* 0x000fea0003800000 */
[----:B------:R-:W-:Y:S01]  /*36f0*/  VIMNMX.U32 R23, PT, PT, R23, 0x8, PT ;  /* 0x0000000817177848 */ /* 0x000fe20003fe0000 */
[----:B------:R-:W-:-:S04]  /*3700*/  IMAD.MOV.U32 R16, RZ, RZ, 0x80 ;  /* 0x00000080ff107424 */ /* 0x000fc800078e00ff */
[----:B------:R-:W-:-:S05]  /*3710*/  IMAD.SHL.U32 R23, R23, 0x8, RZ ;  /* 0x0000000817177824 */ /* 0x000fca00078e00ff */
[CC--:B------:R-:W-:Y:S02]  /*3720*/  SHF.L.U32 R14, R16.reuse, R23.reuse, RZ ;  /* 0x00000017100e7219 */ /* 0x0c0fe400000006ff */
[----:B------:R-:W-:Y:S02]  /*3730*/  SHF.L.U64.HI R16, R16, R23, RZ ;  /* 0x0000001710107219 */ /* 0x000fe400000102ff */
[----:B-----5:R-:W-:Y:S02]  /*3740*/  LOP3.LUT R27, R27, R14, RZ, 0xfc, !PT ;  /* 0x0000000e1b1b7212 */ /* 0x020fe400078efcff */
[----:B------:R-:W-:Y:S01]  /*3750*/  LOP3.LUT R25, R25, R16, RZ, 0xfc, !PT ;  /* 0x0000001019197212 */ /* 0x000fe200078efcff */
[----:B------:R-:W-:Y:S06]  /*3760*/  BRA `(.L_x_6) ;  /* 0x00000000000c7947 */ /* 0x000fec0003800000 */
.L_x_4:
[----:B------:R-:W-:Y:S01]  /*3770*/  ISETP.NE.AND P0, PT, R23, UR7, PT ;  /* 0x0000000717007c0c */ /* 0x000fe2000bf05270 */
[----:B------:R-:W-:-:S03]  /*3780*/  IMAD.MOV.U32 R25, RZ, RZ, RZ ;  /* 0x000000ffff197224 */ /* 0x000fc600078e00ff */
[----:B------:R-:W-:-:S09]  /*3790*/  SEL R27, RZ, 0x80, P0 ;  /* 0x00000080ff1b7807 */ /* 0x000fd20000000000 */
.L_x_6:
[----:B-----5:R-:W-:Y:S01]  /*37a0*/  LOP3.LUT R16, R19, R27, R20, 0x96, !PT ;  /* 0x0000001b13107212 */ /* 0x020fe200078e9614 */
[----:B------:R-:W-:Y:S01]  /*37b0*/  UISETP.NE.AND UP0, UPT, UR4, UR6, UPT ;  /* 0x000000060400728c */ /* 0x000fe2000bf05270 */
[----:B------:R-:W-:Y:S01]  /*37c0*/  LOP3.LUT R26, R8, 0xb4, RZ, 0x3c, !PT ;  /* 0x000000b4081a7812 */ /* 0x000fe200078e3cff */
[----:B------:R-:W-:Y:S01]  /*37d0*/  UIADD3 UR7, UPT, UPT, UR4, 0x1, URZ ;  /* 0x0000000104077890 */ /* 0x000fe2000fffe0ff */
[----:B------:R-:W-:Y:S01]  /*37e0*/  LOP3.LUT R20, R18, R25, R21, 0x96, !PT ;  /* 0x0000001912147212 */ /* 0x000fe200078e9615 */
[----:B------:R-:W-:Y:S01]  /*37f0*/  VIADD R22, R22, 0xfffffff8 ;  /* 0xfffffff816167836 */ /* 0x000fe20000000000 */
[----:B------:R-:W-:Y:S02]  /*3800*/  LOP3.LUT R8, R16, R26, R9, 0xb4, !PT ;  /* 0x0000001a10087212 */ /* 0x000fe400078eb409 */
[----:B------:R-:W-:Y:S02]  /*3810*/  LOP3.LUT R17, R9, R12, R26, 0x74, !PT ;  /* 0x0000000c09117212 */ /* 0x000fe400078e741a */
[----:B------:R-:W-:Y:S01]  /*3820*/  LOP3.LUT R14, R11, R13, R10, 0x74, !PT ;  /* 0x0000000d0b0e7212 */ /* 0x000fe200078e740a */
[----:B------:R-:W-:Y:S01]  /*3830*/  UMOV UR4, UR7 ;  /* 0x0000000700047c82 */ /* 0x000fe20008000000 */
[----:B------:R-:W-:-:S02]  /*3840*/  LOP3.LUT R15, R20, R10, R11, 0xb4, !PT ;  /* 0x0000000a140f7212 */ /* 0x000fc400078eb40b */
[----:B------:R-:W-:Y:S02]  /*3850*/  LOP3.LUT R24, R17, R8, RZ, 0x3c, !PT ;  /* 0x0000000811187212 */ /* 0x000fe400078e3cff */
[----:B------:R-:W-:Y:S02]  /*3860*/  LOP3.LUT R17, R14, R15, RZ, 0x3c, !PT ;  /* 0x0000000f0e117212 */ /* 0x000fe400078e3cff */
[----:B------:R-:W-:Y:S02]  /*3870*/  LOP3.LUT R25, R26, R9, RZ, 0x3c, !PT ;  /* 0x000000091a197212 */ /* 0x000fe400078e3cff */
[-C--:B------:R-:W-:Y:S02]  /*3880*/  LOP3.LUT R9, R9, R16.reuse, RZ, 0x30, !PT ;  /* 0x0000001009097212 */ /* 0x080fe400078e30ff */
[----:B------:R-:W-:Y:S02]  /*3890*/  LOP3.LUT R14, R12, R16, R19, 0x74, !PT ;  /* 0x000000100c0e7212 */ /* 0x000fe400078e7413 */
[----:B------:R-:W-:-:S02]  /*38a0*/  SHF.L.W.U32.HI R21, R17, 0x3, R24 ;  /* 0x0000000311157819 */ /* 0x000fc40000010e18 */
[----:B------:R-:W-:Y:S02]  /*38b0*/  SHF.L.W.U32.HI R16, R17, 0x19, R24 ;  /* 0x0000001911107819 */ /* 0x000fe40000010e18 */
[----:B------:R-:W-:Y:S02]  /*38c0*/  LOP3.LUT R23, R11, R20, RZ, 0x30, !PT ;  /* 0x000000140b177212 */ /* 0x000fe400078e30ff */
[----:B------:R-:W-:Y:S02]  /*38d0*/  LOP3.LUT R9, R9, R12, R19, 0x96, !PT ;  /* 0x0000000c09097212 */ /* 0x000fe400078e9613 */
[----:B------:R-:W-:Y:S02]  /*38e0*/  LOP3.LUT R19, R25, R19, R12, 0xb4, !PT ;  /* 0x0000001319137212 */ /* 0x000fe400078eb40c */
[----:B------:R-:W-:Y:S02]  /*38f0*/  LOP3.LUT R12, R24, R16, R21, 0x96, !PT ;  /* 0x00000010180c7212 */ /* 0x000fe400078e9615 */
[----:B------:R-:W-:-:S02]  /*3900*/  LOP3.LUT R16, R23, R13, R18, 0x96, !PT ;  /* 0x0000000d17107212 */ /* 0x000fc400078e9612 */
[C-C-:B------:R-:W-:Y:S02]  /*3910*/  SHF.L.W.U32.HI R26, R24.reuse, 0x3, R17.reuse ;  /* 0x00000003181a7819 */ /* 0x140fe40000010e11 */
[----:B------:R-:W-:Y:S02]  /*3920*/  SHF.L.W.U32.HI R23, R24, 0x19, R17 ;  /* 0x0000001918177819 */ /* 0x000fe40000010e11 */
[----:B------:R-:W-:Y:S02]  /*3930*/  LOP3.LUT R21, R8, R9, RZ, 0x3c, !PT ;  /* 0x0000000908157212 */ /* 0x000fe400078e3cff */
[----:B------:R-:W-:Y:S02]  /*3940*/  LOP3.LUT R24, R15, R16, RZ, 0x3c, !PT ;  /* 0x000000100f187212 */ /* 0x000fe400078e3cff */
[----:B------:R-:W-:Y:S02]  /*3950*/  LOP3.LUT R10, R10, R11, RZ, 0x3c, !PT ;  /* 0x0000000b0a0a7212 */ /* 0x000fe400078e3cff */
[----:B------:R-:W-:-:S02]  /*3960*/  LOP3.LUT R11, R17, R23, R26, 0x96, !PT ;  /* 0x00000017110b7212 */ /* 0x000fc400078e961a */
[C-C-:B------:R-:W-:Y:S02]  /*3970*/  SHF.L.W.U32.HI R23, R24.reuse, 0xd, R21.reuse ;  /* 0x0000000d18177819 */ /* 0x140fe40000010e15 */
[----:B------:R-:W-:Y:S02]  /*3980*/  SHF.L.W.U32.HI R26, R24, 0x4, R21 ;  /* 0x00000004181a7819 */ /* 0x000fe40000010e15 */
[C-C-:B------:R-:W-:Y:S02]  /*3990*/  SHF.L.W.U32.HI R17, R21.reuse, 0xd, R24.reuse ;  /* 0x0000000d15117819 */ /* 0x140fe40000010e18 */
[----:B------:R-:W-:Y:S02]  /*39a0*/  SHF.L.W.U32.HI R24, R21, 0x4, R24 ;  /* 0x0000000415187819 */ /* 0x000fe40000010e18 */
[----:B------:R-:W-:Y:S02]  /*39b0*/  LOP3.LUT R26, R26, R23, RZ, 0x3c, !PT ;  /* 0x000000171a1a7212 */ /* 0x000fe400078e3cff */
[----:B------:R-:W-:-:S02]  /*39c0*/  LOP3.LUT R21, R13, R20, R18, 0x74, !PT ;  /* 0x000000140d157212 */ /* 0x000fc400078e7412 */
[----:B------:R-:W-:Y:S02]  /*39d0*/  LOP3.LUT R18, R10, R18, R13, 0xb4, !PT ;  /* 0x000000120a127212 */ /* 0x000fe400078eb40d */
[----:B------:R-:W-:Y:S02]  /*39e0*/  SHF.L.W.U32.HI R23, R16, 0x19, R9 ;  /* 0x0000001910177819 */ /* 0x000fe40000010e09 */
[--C-:B------:R-:W-:Y:S02]  /*39f0*/  SHF.L.W.U32.HI R25, R9, 0x17, R16.reuse ;  /* 0x0000001709197819 */ /* 0x100fe40000010e10 */
[----:B------:R-:W-:Y:S02]  /*3a00*/  LOP3.LUT R17, R24, R17, RZ, 0x3c, !PT ;  /* 0x0000001118117212 */ /* 0x000fe400078e3cff */
[----:B------:R-:W-:Y:S02]  /*3a10*/  LOP3.LUT R10, R26, R15, R16, 0x96, !PT ;  /* 0x0000000f1a0a7212 */ /* 0x000fe400078e9610 */
[----:B------:R-:W-:-:S02]  /*3a20*/  LOP3.LUT R15, RZ, R18, RZ, 0x33, !PT ;  /* 0x00000012ff0f7212 */ /* 0x000fc400078e33ff */
[----:B------:R-:W-:Y:S02]  /*3a30*/  LOP3.LUT R24, RZ, R19, RZ, 0x33, !PT ;  /* 0x00000013ff187212 */ /* 0x000fe400078e33ff */
[C---:B------:R-:W-:Y:S02]  /*3a40*/  LOP3.LUT R13, R16.reuse, R25, R23, 0x96, !PT ;  /* 0x00000019100d7212 */ /* 0x040fe400078e9617 */
[----:B------:R-:W-:Y:S02]  /*3a50*/  SHF.L.W.U32.HI R26, R9, 0x19, R16 ;  /* 0x00000019091a7819 */ /* 0x000fe40000010e10 */
[----:B------:R-:W-:Y:S02]  /*3a60*/  SHF.L.W.U32.HI R25, R16, 0x17, R9 ;  /* 0x0000001710197819 */ /* 0x000fe40000010e09 */
[----:B------:R-:W-:Y:S02]  /*3a70*/  LOP3.LUT R20, R21, R18, RZ, 0x3c, !PT ;  /* 0x0000001215147212 */ /* 0x000fe400078e3cff */
[----:B------:R-:W-:-:S02]  /*3a80*/  SHF.L.W.U32.HI R23, R15, 0x1f, R24 ;  /* 0x0000001f0f177819 */ /* 0x000fc40000010e18 */
[----:B------:R-:W-:Y:S02]  /*3a90*/  SHF.L.W.U32.HI R16, R15, 0x1a, R24 ;  /* 0x0000001a0f107819 */ /* 0x000fe40000010e18 */
[----:B------:R-:W-:Y:S02]  /*3aa0*/  LOP3.LUT R21, R14, R19, RZ, 0x3c, !PT ;  /* 0x000000130e157212 */ /* 0x000fe400078e3cff */
[----:B------:R-:W-:Y:S02]  /*3ab0*/  LOP3.LUT R14, R9, R25, R26, 0x96, !PT ;  /* 0x00000019090e7212 */ /* 0x000fe400078e961a */
[----:B------:R-:W-:Y:S02]  /*3ac0*/  LOP3.LUT R18, R18, R16, R23, 0x69, !PT ;  /* 0x0000001012127212 */ /* 0x000fe400078e6917 */
[C-C-:B------:R-:W-:Y:S02]  /*3ad0*/  SHF.L.W.U32.HI R26, R21.reuse, 0x16, R20.reuse ;  /* 0x00000016151a7819 */ /* 0x140fe40000010e14 */
[----:B------:R-:W-:-:S02]  /*3ae0*/  SHF.L.W.U32.HI R23, R21, 0xf, R20 ;  /* 0x0000000f15177819 */ /* 0x000fc40000010e14 */
[C-C-:B------:R-:W-:Y:S02]  /*3af0*/  SHF.L.W.U32.HI R16, R24.reuse, 0x1f, R15.reuse ;  /* 0x0000001f18107819 */ /* 0x140fe40000010e0f */
[----:B------:R-:W-:Y:S02]  /*3b00*/  SHF.L.W.U32.HI R24, R24, 0x1a, R15 ;  /* 0x0000001a18187819 */ /* 0x000fe40000010e0f */
[----:B------:R-:W-:Y:S02]  /*3b10*/  LOP3.LUT R15, R21, R23, R26, 0x96, !PT ;  /* 0x00000017150f7212 */ /* 0x000fe400078e961a */
[C-C-:B------:R-:W-:Y:S02]  /*3b20*/  SHF.L.W.U32.HI R23, R20.reuse, 0x16, R21.reuse ;  /* 0x0000001614177819 */ /* 0x140fe40000010e15 */
[----:B------:R-:W-:Y:S02]  /*3b30*/  SHF.L.W.U32.HI R21, R20, 0xf, R21 ;  /* 0x0000000f14157819 */ /* 0x000fe40000010e15 */
[----:B------:R-:W-:-:S02]  /*3b40*/  LOP3.LUT R24, R19, R24, R16, 0x69, !PT ;  /* 0x0000001813187212 */ /* 0x000fc400078e6910 */
[----:B------:R-:W-:Y:S02]  /*3b50*/  LOP3.LUT R9, R17, R8, R9, 0x96, !PT ;  /* 0x0000000811097212 */ /* 0x000fe400078e9609 */
[----:B------:R-:W-:Y:S02]  /*3b60*/  LOP3.LUT R16, R20, R21, R23, 0x96, !PT ;  /* 0x0000001514107212 */ /* 0x000fe400078e9617 */
[----:B------:R-:W-:Y:S02]  /*3b70*/  LOP3.LUT R23, R24, 0xa5, RZ, 0x3c, !PT ;  /* 0x000000a518177812 */ /* 0x000fe400078e3cff */
[----:B------:R-:W-:Y:S02]  /*3b80*/  LOP3.LUT R9, R9, R14, RZ, 0x3c, !PT ;  /* 0x0000000e09097212 */ /* 0x000fe400078e3cff */
[----:B------:R-:W-:Y:S02]  /*3b90*/  LOP3.LUT R20, R10, R13, RZ, 0x3c, !PT ;  /* 0x0000000d0a147212 */ /* 0x000fe400078e3cff */
[----:B------:R-:W-:-:S02]  /*3ba0*/  LOP3.LUT R8, R23, R12, RZ, 0x3c, !PT ;  /* 0x0000000c17087212 */ /* 0x000fc400078e3cff */
[C---:B------:R-:W-:Y:S02]  /*3bb0*/  LOP3.LUT R17, R12.reuse, R15, R23, 0x74, !PT ;  /* 0x0000000f0c117212 */ /* 0x040fe400078e7417 */
[----:B------:R-:W-:Y:S02]  /*3bc0*/  LOP3.LUT R10, R9, R23, R12, 0xb4, !PT ;  /* 0x00000017090a7212 */ /* 0x000fe400078eb40c */
[----:B------:R-:W-:Y:S02]  /*3bd0*/  LOP3.LUT R23, R12, R9, RZ, 0x30, !PT ;  /* 0x000000090c177212 */ /* 0x000fe400078e30ff */
[----:B------:R-:W-:Y:S02]  /*3be0*/  LOP3.LUT R21, R18, R11, RZ, 0x3c, !PT ;  /* 0x0000000b12157212 */ /* 0x000fe400078e3cff */
[----:B------:R-:W-:Y:S02]  /*3bf0*/  LOP3.LUT R19, R11, R16, R18, 0x74, !PT ;  /* 0x000000100b137212 */ /* 0x000fe400078e7412 */
[----:B------:R-:W-:-:S02]  /*3c00*/  LOP3.LUT R12, R20, R18, R11, 0xb4, !PT ;  /* 0x00000012140c7212 */ /* 0x000fc400078eb40b */
[----:B------:R-:W-:Y:S02]  /*3c10*/  LOP3.LUT R18, R11, R20, RZ, 0x30, !PT ;  /* 0x000000140b127212 */ /* 0x000fe400078e30ff */
[----:B------:R-:W-:Y:S02]  /*3c20*/  LOP3.LUT R8, R8, R14, R15, 0xb4, !PT ;  /* 0x0000000e08087212 */ /* 0x000fe400078eb40f */
[--C-:B------:R-:W-:Y:S02]  /*3c30*/  LOP3.LUT R9, R15, R9, R14.reuse, 0x74, !PT ;  /* 0x000000090f097212 */ /* 0x100fe400078e740e */
[----:B------:R-:W-:Y:S02]  /*3c40*/  LOP3.LUT R11, R23, R15, R14, 0x96, !PT ;  /* 0x0000000f170b7212 */ /* 0x000fe400078e960e */
[----:B------:R-:W-:Y:S02]  /*3c50*/  LOP3.LUT R14, R18, R16, R13, 0x96, !PT ;  /* 0x00000010120e7212 */ /* 0x000fe400078e960d */
[----:B------:R-:W-:-:S02]  /*3c60*/  LOP3.LUT R17, R17, R10, RZ, 0x3c, !PT ;  /* 0x0000000a11117212 */ /* 0x000fc400078e3cff */
[----:B------:R-:W-:Y:S02]  /*3c70*/  LOP3.LUT R18, R19, R12, RZ, 0x3c, !PT ;  /* 0x0000000c13127212 */ /* 0x000fe400078e3cff */
[----:B------:R-:W-:Y:S02]  /*3c80*/  LOP3.LUT R15, R21, R13, R16, 0xb4, !PT ;  /* 0x0000000d150f7212 */ /* 0x000fe400078eb410 */
[----:B------:R-:W-:Y:S02]  /*3c90*/  LOP3.LUT R23, R10, R11, RZ, 0x3c, !PT ;  /* 0x0000000b0a177212 */ /* 0x000fe400078e3cff */
[----:B------:R-:W-:Y:S02]  /*3ca0*/  LOP3.LUT R28, R12, R14, RZ, 0x3c, !PT ;  /* 0x0000000e0c1c7212 */ /* 0x000fe400078e3cff */
[----:B------:R-:W-:Y:S02]  /*3cb0*/  LOP3.LUT R26, R16, R20, R13, 0x74, !PT ;  /* 0x00000014101a7212 */ /* 0x000fe400078e740d */
[----:B------:R-:W-:-:S02]  /*3cc0*/  SHF.L.W.U32.HI R16, R18, 0x3, R17 ;  /* 0x0000000312107819 */ /* 0x000fc40000010e11 */
[----:B------:R-:W-:Y:S02]  /*3cd0*/  SHF.L.W.U32.HI R13, R18, 0x19, R17 ;  /* 0x00000019120d7819 */ /* 0x000fe40000010e11 */
[C-C-:B------:R-:W-:Y:S02]  /*3ce0*/  SHF.L.W.U32.HI R24, R28.reuse, 0xd, R23.reuse ;  /* 0x0000000d1c187819 */ /* 0x140fe40000010e17 */
[----:B------:R-:W-:Y:S02]  /*3cf0*/  SHF.L.W.U32.HI R21, R28, 0x4, R23 ;  /* 0x000000041c157819 */ /* 0x000fe40000010e17 */
[C-C-:B------:R-:W-:Y:S02]  /*3d00*/  SHF.L.W.U32.HI R19, R23.reuse, 0xd, R28.reuse ;  /* 0x0000000d17137819 */ /* 0x140fe40000010e1c */
[----:B------:R-:W-:Y:S02]  /*3d10*/  SHF.L.W.U32.HI R20, R23, 0x4, R28 ;  /* 0x0000000417147819 */ /* 0x000fe40000010e1c */
[----:B------:R-:W-:-:S02]  /*3d20*/  LOP3.LUT R13, R17, R13, R16, 0x96, !PT ;  /* 0x0000000d110d7212 */ /* 0x000fc400078e9610 */
[--C-:B------:R-:W-:Y:S02]  /*3d30*/  SHF.L.W.U32.HI R23, R17, 0x3, R18.reuse ;  /* 0x0000000311177819 */ /* 0x100fe40000010e12 */
[----:B------:R-:W-:Y:S02]  /*3d40*/  LOP3.LUT R9, R9, R8, RZ, 0x3c, !PT ;  /* 0x0000000809097212 */ /* 0x000fe400078e3cff */
[----:B------:R-:W-:Y:S02]  /*3d50*/  SHF.L.W.U32.HI R17, R17, 0x19, R18 ;  /* 0x0000001911117819 */ /* 0x000fe40000010e12 */
[----:B------:R-:W-:Y:S02]  /*3d60*/  LOP3.LUT R26, R26, R15, RZ, 0x3c, !PT ;  /* 0x0000000f1a1a7212 */ /* 0x000fe400078e3cff */
[----:B------:R-:W-:Y:S02]  /*3d70*/  LOP3.LUT R18, R18, R17, R23, 0x96, !PT ;  /* 0x0000001112127212 */ /* 0x000fe400078e9617 */
[----:B------:R-:W-:-:S02]  /*3d80*/  SHF.L.W.U32.HI R16, R9, 0x16, R26 ;  /* 0x0000001609107819 */ /* 0x000fc40000010e1a */
[C---:B------:R-:W-:Y:S02]  /*3d90*/  SHF.L.W.U32.HI R25, R9.reuse, 0xf, R26 ;  /* 0x0000000f09197819 */ /* 0x040fe40000010e1a */
[C-C-:B------:R-:W-:Y:S02]  /*3da0*/  SHF.L.W.U32.HI R17, R26.reuse, 0x16, R9.reuse ;  /* 0x000000161a117819 */ /* 0x140fe40000010e09 */
[C---:B------:R-:W-:Y:S02]  /*3db0*/  SHF.L.W.U32.HI R23, R26.reuse, 0xf, R9 ;  /* 0x0000000f1a177819 */ /* 0x040fe40000010e09 */
[----:B------:R-:W-:Y:S02]  /*3dc0*/  LOP3.LUT R16, R9, R25, R16, 0x96, !PT ;  /* 0x0000001909107212 */ /* 0x000fe400078e9610 */
[----:B------:R-:W-:Y:S02]  /*3dd0*/  LOP3.LUT R9, R26, R23, R17, 0x96, !PT ;  /* 0x000000171a097212 */ /* 0x000fe400078e9611 */
[----:B------:R-:W-:-:S02]  /*3de0*/  LOP3.LUT R19, R20, R19, RZ, 0x3c, !PT ;  /* 0x0000001314137212 */ /* 0x000fc400078e3cff */
[--C-:B------:R-:W-:Y:S02]  /*3df0*/  SHF.L.W.U32.HI R26, R11, 0x19, R14.reuse ;  /* 0x000000190b1a7819 */ /* 0x100fe40000010e0e */
[C-C-:B------:R-:W-:Y:S02]  /*3e00*/  SHF.L.W.U32.HI R17, R14.reuse, 0x17, R11.reuse ;  /* 0x000000170e117819 */ /* 0x140fe40000010e0b */
[----:B------:R-:W-:Y:S02]  /*3e10*/  LOP3.LUT R21, R21, R24, RZ, 0x3c, !PT ;  /* 0x0000001815157212 */ /* 0x000fe400078e3cff */
[----:B------:R-:W-:Y:S02]  /*3e20*/  SHF.L.W.U32.HI R25, R14, 0x19, R11 ;  /* 0x000000190e197819 */ /* 0x000fe40000010e0b */
[----:B------:R-:W-:Y:S02]  /*3e30*/  SHF.L.W.U32.HI R20, R11, 0x17, R14 ;  /* 0x000000170b147819 */ /* 0x000fe40000010e0e */
[----:B------:R-:W-:-:S02]  /*3e40*/  LOP3.LUT R23, RZ, R15, RZ, 0x33, !PT ;  /* 0x0000000fff177212 */ /* 0x000fc400078e33ff */
[----:B------:R-:W-:Y:S02]  /*3e50*/  LOP3.LUT R24, RZ, R8, RZ, 0x33, !PT ;  /* 0x00000008ff187212 */ /* 0x000fe400078e33ff */
[----:B------:R-:W-:Y:S02]  /*3e60*/  LOP3.LUT R17, R11, R17, R26, 0x96, !PT ;  /* 0x000000110b117212 */ /* 0x000fe400078e961a */
[----:B------:R-:W-:Y:S02]  /*3e70*/  LOP3.LUT R20, R14, R20, R25, 0x96, !PT ;  /* 0x000000140e147212 */ /* 0x000fe400078e9619 */
[C-C-:B------:R-:W-:Y:S02]  /*3e80*/  SHF.L.W.U32.HI R26, R23.reuse, 0x1f, R24.reuse ;  /* 0x0000001f171a7819 */ /* 0x140fe40000010e18 */
[----:B------:R-:W-:Y:S02]  /*3e90*/  SHF.L.W.U32.HI R25, R23, 0x1a, R24 ;  /* 0x0000001a17197819 */ /* 0x000fe40000010e18 */
[----:B------:R-:W-:-:S02]  /*3ea0*/  LOP3.LUT R21, R21, R12, R14, 0x96, !PT ;  /* 0x0000000c15157212 */ /* 0x000fc400078e960e */
[----:B------:R-:W-:Y:S02]  /*3eb0*/  LOP3.LUT R15, R15, R25, R26, 0x69, !PT ;  /* 0x000000190f0f7212 */ /* 0x000fe400078e691a */
[C-C-:B------:R-:W-:Y:S02]  /*3ec0*/  SHF.L.W.U32.HI R25, R24.reuse, 0x1f, R23.reuse ;  /* 0x0000001f18197819 */ /* 0x140fe40000010e17 */
[----:B------:R-:W-:Y:S02]  /*3ed0*/  SHF.L.W.U32.HI R23, R24, 0x1a, R23 ;  /* 0x0000001a18177819 */ /* 0x000fe40000010e17 */
[----:B------:R-:W-:Y:S02]  /*3ee0*/  LOP3.LUT R24, R19, R10, R11, 0x96, !PT ;  /* 0x0000000a13187212 */ /* 0x000fe400078e960b */
[----:B------:R-:W-:Y:S02]  /*3ef0*/  LOP3.LUT R8, R8, R23, R25, 0x69, !PT ;  /* 0x0000001708087212 */ /* 0x000fe400078e6919 */
[----:B------:R-:W-:-:S02]  /*3f00*/  LOP3.LUT R24, R24, R17, RZ, 0x3c, !PT ;  /* 0x0000001118187212 */ /* 0x000fc400078e3cff */
[----:B------:R-:W-:Y:S02]  /*3f10*/  LOP3.LUT R8, R8, 0x96, RZ, 0x3c, !PT ;  /* 0x0000009608087812 */ /* 0x000fe400078e3cff */
        /* <DEDUP_REMOVED lines=8> */
[--C-:B------:R-:W-:Y:S02]  /*3fa0*/  LOP3.LUT R19, R16, R24, R17.reuse, 0x74, !PT ;  /* 0x0000001810137212 */ /* 0x100fe400078e7411 */
[----:B------:R-:W-:Y:S02]  /*3fb0*/  LOP3.LUT R17, R13, R16, R17, 0x96, !PT ;  /* 0x000000100d117212 */ /* 0x000fe400078e9611 */
[----:B------:R-:W-:-:S02]  /*3fc0*/  LOP3.LUT R12, R15, R18, RZ, 0x3c, !PT ;  /* 0x000000120f0c7212 */ /* 0x000fc400078e3cff */
[----:B------:R-:W-:Y:S02]  /*3fd0*/  LOP3.LUT R25, R25, R8, RZ, 0x3c, !PT ;  /* 0x0000000819197212 */ /* 0x000fe400078e3cff */
[----:B------:R-:W-:Y:S02]  /*3fe0*/  LOP3.LUT R16, R14, R11, RZ, 0x3c, !PT ;  /* 0x0000000b0e107212 */ /* 0x000fe400078e3cff */
[----:B------:R-:W-:Y:S02]  /*3ff0*/  LOP3.LUT R18, R18, R21, RZ, 0x30, !PT ;  /* 0x0000001512127212 */ /* 0x000fe400078e30ff */
[----:B------:R-:W-:Y:S02]  /*4000*/  LOP3.LUT R15, R12, R20, R9, 0xb4, !PT ;  /* 0x000000140c0f7212 */ /* 0x000fe400078eb409 */
[C-C-:B------:R-:W-:Y:S02]  /*4010*/  SHF.L.W.U32.HI R14, R16.reuse, 0x3, R25.reuse ;  /* 0x00000003100e7819 */ /* 0x140fe40000010e19 */
[----:B------:R-:W-:-:S02]  /*4020*/  SHF.L.W.U32.HI R13, R16, 0x19, R25 ;  /* 0x00000019100d7819 */ /* 0x000fc40000010e19 */
[--C-:B------:R-:W-:Y:S02]  /*4030*/  LOP3.LUT R12, R18, R9, R20.reuse, 0x96, !PT ;  /* 0x00000009120c7212 */ /* 0x100fe400078e9614 */
[----:B------:R-:W-:Y:S02]  /*4040*/  LOP3.LUT R24, R9, R21, R20, 0x74, !PT ;  /* 0x0000001509187212 */ /* 0x000fe400078e7414 */
[C---:B------:R-:W-:Y:S02]  /*4050*/  LOP3.LUT R13, R25.reuse, R13, R14, 0x96, !PT ;  /* 0x0000000d190d7212 */ /* 0x040fe400078e960e */
[----:B------:R-:W-:Y:S02]  /*4060*/  SHF.L.W.U32.HI R9, R25, 0x3, R16 ;  /* 0x0000000319097819 */ /* 0x000fe40000010e10 */
[----:B------:R-:W-:Y:S02]  /*4070*/  LOP3.LUT R26, R8, R17, RZ, 0x3c, !PT ;  /* 0x00000011081a7212 */ /* 0x000fe400078e3cff */
[----:B------:R-:W-:-:S02]  /*4080*/  LOP3.LUT R27, R11, R12, RZ, 0x3c, !PT ;  /* 0x0000000c0b1b7212 */ /* 0x000fc400078e3cff */
[----:B------:R-:W-:Y:S02]  /*4090*/  SHF.L.W.U32.HI R25, R25, 0x19, R16 ;  /* 0x0000001919197819 */ /* 0x000fe40000010e10 */
[----:B------:R-:W-:Y:S02]  /*40a0*/  LOP3.LUT R19, R19, R10, RZ, 0x3c, !PT ;  /* 0x0000000a13137212 */ /* 0x000fe400078e3cff */
[----:B------:R-:W-:Y:S02]  /*40b0*/  LOP3.LUT R24, R24, R15, RZ, 0x3c, !PT ;  /* 0x0000000f18187212 */ /* 0x000fe400078e3cff */
[C-C-:B------:R-:W-:Y:S02]  /*40c0*/  SHF.L.W.U32.HI R23, R27.reuse, 0xd, R26.reuse ;  /* 0x0000000d1b177819 */ /* 0x140fe40000010e1a */
[----:B------:R-:W-:Y:S02]  /*40d0*/  SHF.L.W.U32.HI R20, R27, 0x4, R26 ;  /* 0x000000041b147819 */ /* 0x000fe40000010e1a */
[----:B------:R-:W-:-:S02]  /*40e0*/  SHF.L.W.U32.HI R18, R26, 0xd, R27 ;  /* 0x0000000d1a127819 */ /* 0x000fc40000010e1b */
[----:B------:R-:W-:Y:S02]  /*40f0*/  SHF.L.W.U32.HI R21, R26, 0x4, R27 ;  /* 0x000000041a157819 */ /* 0x000fe40000010e1b */
[----:B------:R-:W-:Y:S02]  /*4100*/  LOP3.LUT R16, R16, R25, R9, 0x96, !PT ;  /* 0x0000001910107212 */ /* 0x000fe400078e9609 */
[C-C-:B------:R-:W-:Y:S02]  /*4110*/  SHF.L.W.U32.HI R9, R24.reuse, 0x16, R19.reuse ;  /* 0x0000001618097819 */ /* 0x140fe40000010e13 */
[C-C-:B------:R-:W-:Y:S02]  /*4120*/  SHF.L.W.U32.HI R14, R19.reuse, 0x16, R24.reuse ;  /* 0x00000016130e7819 */ /* 0x140fe40000010e18 */
[----:B------:R-:W-:Y:S02]  /*4130*/  SHF.L.W.U32.HI R26, R19, 0xf, R24 ;  /* 0x0000000f131a7819 */ /* 0x000fe40000010e18 */
[----:B------:R-:W-:-:S02]  /*4140*/  SHF.L.W.U32.HI R25, R24, 0xf, R19 ;  /* 0x0000000f18197819 */ /* 0x000fc40000010e13 */
[----:B------:R-:W-:Y:S02]  /*4150*/  LOP3.LUT R14, R19, R26, R14, 0x96, !PT ;  /* 0x0000001a130e7212 */ /* 0x000fe400078e960e */
[----:B------:R-:W-:Y:S02]  /*4160*/  LOP3.LUT R9, R24, R25, R9, 0x96, !PT ;  /* 0x0000001918097212 */ /* 0x000fe400078e9609 */
[----:B------:R-:W-:Y:S02]  /*4170*/  SHF.L.W.U32.HI R24, R17, 0x19, R12 ;  /* 0x0000001911187819 */ /* 0x000fe40000010e0c */
[----:B------:R-:W-:Y:S02]  /*4180*/  SHF.L.W.U32.HI R19, R12, 0x17, R17 ;  /* 0x000000170c137819 */ /* 0x000fe40000010e11 */
[----:B------:R-:W-:Y:S02]  /*4190*/  LOP3.LUT R21, R21, R18, RZ, 0x3c, !PT ;  /* 0x0000001215157212 */ /* 0x000fe400078e3cff */
[----:B------:R-:W-:-:S02]  /*41a0*/  LOP3.LUT R19, R17, R19, R24, 0x96, !PT ;  /* 0x0000001311137212 */ /* 0x000fc400078e9618 */
[----:B------:R-:W-:Y:S02]  /*41b0*/  LOP3.LUT R20, R20, R23, RZ, 0x3c, !PT ;  /* 0x0000001714147212 */ /* 0x000fe400078e3cff */
[C---:B------:R-:W-:Y:S02]  /*41c0*/  SHF.L.W.U32.HI R25, R12.reuse, 0x19, R17 ;  /* 0x000000190c197819 */ /* 0x040fe40000010e11 */
[----:B------:R-:W-:Y:S02]  /*41d0*/  SHF.L.W.U32.HI R18, R17, 0x17, R12 ;  /* 0x0000001711127819 */ /* 0x000fe40000010e0c */
[----:B------:R-:W-:Y:S02]  /*41e0*/  LOP3.LUT R23, RZ, R15, RZ, 0x33, !PT ;  /* 0x0000000fff177212 */ /* 0x000fe400078e33ff */
[----:B------:R-:W-:Y:S02]  /*41f0*/  LOP3.LUT R24, RZ, R10, RZ, 0x33, !PT ;  /* 0x0000000aff187212 */ /* 0x000fe400078e33ff */
[----:B------:R-:W-:-:S02]  /*4200*/  LOP3.LUT R18, R12, R18, R25, 0x96, !PT ;  /* 0x000000120c127212 */ /* 0x000fc400078e9619 */
[C-C-:B------:R-:W-:Y:S02]  /*4210*/  SHF.L.W.U32.HI R26, R23.reuse, 0x1f, R24.reuse ;  /* 0x0000001f171a7819 */ /* 0x140fe40000010e18 */
[----:B------:R-:W-:-:S04]  /*4220*/  SHF.L.W.U32.HI R25, R23, 0x1a, R24 ;  /* 0x0000001a17197819 */ /* 0x000fc80000010e18 */
[----:B------:R-:W-:Y:S02]  /*4230*/  LOP3.LUT R15, R15, R25, R26, 0x69, !PT ;  /* 0x000000190f0f7212 */ /* 0x000fe400078e691a */
[C-C-:B------:R-:W-:Y:S02]  /*4240*/  SHF.L.W.U32.HI R25, R24.reuse, 0x1f, R23.reuse ;  /* 0x0000001f18197819 */ /* 0x140fe40000010e17 */
[----:B------:R-:W-:Y:S02]  /*4250*/  SHF.L.W.U32.HI R23, R24, 0x1a, R23 ;  /* 0x0000001a18177819 */ /* 0x000fe40000010e17 */
[----:B------:R-:W-:Y:S02]  /*4260*/  LOP3.LUT R26, R21, R8, R17, 0x96, !PT ;  /* 0x00000008151a7212 */ /* 0x000fe400078e9611 */
[----:B------:R-:W-:Y:S02]  /*4270*/  LOP3.LUT R23, R10, R23, R25, 0x69, !PT ;  /* 0x000000170a177212 */ /* 0x000fe400078e6919 */
[----:B------:R-:W-:-:S02]  /*4280*/  LOP3.LUT R17, R20, R11, R12, 0x96, !PT ;  /* 0x0000000b14117212 */ /* 0x000fc400078e960c */
[----:B------:R-:W-:Y:S02]  /*4290*/  LOP3.LUT R24, R23, 0x87, RZ, 0x3c, !PT ;  /* 0x0000008717187812 */ /* 0x000fe400078e3cff */
[----:B------:R-:W-:Y:S02]  /*42a0*/  LOP3.LUT R26, R26, R19, RZ, 0x3c, !PT ;  /* 0x000000131a1a7212 */ /* 0x000fe400078e3cff */
[----:B------:R-:W-:Y:S02]  /*42b0*/  LOP3.LUT R17, R17, R18, RZ, 0x3c, !PT ;  /* 0x0000001211117212 */ /* 0x000fe400078e3cff */
[----:B------:R-:W-:Y:S02]  /*42c0*/  LOP3.LUT R10, R24, R13, RZ, 0x3c, !PT ;  /* 0x0000000d180a7212 */ /* 0x000fe400078e3cff */
[----:B------:R-:W-:Y:S02]  /*42d0*/  LOP3.LUT R23, R13, R14, R24, 0x74, !PT ;  /* 0x0000000e0d177212 */ /* 0x000fe400078e7418 */
[----:B------:R-:W-:-:S02]  /*42e0*/  LOP3.LUT R8, R26, R24, R13, 0xb4, !PT ;  /* 0x000000181a087212 */ /* 0x000fc400078eb40d */
[----:B------:R-:W-:Y:S02]  /*42f0*/  LOP3.LUT R13, R13, R26, RZ, 0x30, !PT ;  /* 0x0000001a0d0d7212 */ /* 0x000fe400078e30ff */
[----:B------:R-:W-:Y:S02]  /*4300*/  LOP3.LUT R12, R15, R16, RZ, 0x3c, !PT ;  /* 0x000000100f0c7212 */ /* 0x000fe400078e3cff */
[C---:B------:R-:W-:Y:S02]  /*4310*/  LOP3.LUT R20, R16.reuse, R9, R15, 0x74, !PT ;  /* 0x0000000910147212 */ /* 0x040fe400078e740f */
[----:B------:R-:W-:Y:S02]  /*4320*/  LOP3.LUT R11, R17, R15, R16, 0xb4, !PT ;  /* 0x0000000f110b7212 */ /* 0x000fe400078eb410 */
[----:B------:R-:W-:Y:S02]  /*4330*/  LOP3.LUT R16, R16, R17, RZ, 0x30, !PT ;  /* 0x0000001110107212 */ /* 0x000fe400078e30ff */
[----:B------:R-:W-:-:S02]  /*4340*/  LOP3.LUT R10, R10, R19, R14, 0xb4, !PT ;  /* 0x000000130a0a7212 */ /* 0x000fc400078eb40e */
[--C-:B------:R-:W-:Y:S02]  /*4350*/  LOP3.LUT R15, R14, R26, R19.reuse, 0x74, !PT ;  /* 0x0000001a0e0f7212 */ /* 0x100fe400078e7413 */
[----:B------:R-:W-:Y:S02]  /*4360*/  LOP3.LUT R19, R13, R14, R19, 0x96, !PT ;  /* 0x0000000e0d137212 */ /* 0x000fe400078e9613 */
[----:B------:R-:W-:Y:S02]  /*4370*/  LOP3.LUT R14, R12, R18, R9, 0xb4, !PT ;  /* 0x000000120c0e7212 */ /* 0x000fe400078eb409 */
[----:B------:R-:W-:Y:S02]  /*4380*/  LOP3.LUT R12, R16, R9, R18, 0x96, !PT ;  /* 0x00000009100c7212 */ /* 0x000fe400078e9612 */
[----:B------:R-:W-:Y:S02]  /*4390*/  LOP3.LUT R23, R23, R8, RZ, 0x3c, !PT ;  /* 0x0000000817177212 */ /* 0x000fe400078e3cff */
[----:B------:R-:W-:-:S02]  /*43a0*/  LOP3.LUT R16, R20, R11, RZ, 0x3c, !PT ;  /* 0x0000000b14107212 */ /* 0x000fc400078e3cff */
[----:B------:R-:W-:Y:S02]  /*43b0*/  LOP3.LUT R20, R8, R19, RZ, 0x3c, !PT ;  /* 0x0000001308147212 */ /* 0x000fe400078e3cff */
[----:B------:R-:W-:Y:S02]  /*43c0*/  LOP3.LUT R25, R11, R12, RZ, 0x3c, !PT ;  /* 0x0000000c0b197212 */ /* 0x000fe400078e3cff */
[----:B------:R-:W-:Y:S02]  /*43d0*/  LOP3.LUT R9, R9, R17, R18, 0x74, !PT ;  /* 0x0000001109097212 */ /* 0x000fe400078e7412 */
[C-C-:B------:R-:W-:Y:S02]  /*43e0*/  SHF.L.W.U32.HI R18, R16.reuse, 0x3, R23.reuse ;  /* 0x0000000310127819 */ /* 0x140fe40000010e17 */
[----:B------:R-:W-:Y:S02]  /*43f0*/  SHF.L.W.U32.HI R13, R16, 0x19, R23 ;  /* 0x00000019100d7819 */ /* 0x000fe40000010e17 */
[----:B------:R-:W-:-:S02]  /*4400*/  SHF.L.W.U32.HI R21, R25, 0xd, R20 ;  /* 0x0000000d19157819 */ /* 0x000fc40000010e14 */
[----:B------:R-:W-:Y:S02]  /*4410*/  SHF.L.W.U32.HI R24, R25, 0x4, R20 ;  /* 0x0000000419187819 */ /* 0x000fe40000010e14 */
[C-C-:B------:R-:W-:Y:S02]  /*4420*/  SHF.L.W.U32.HI R17, R20.reuse, 0xd, R25.reuse ;  /* 0x0000000d14117819 */ /* 0x140fe40000010e19 */
[----:B------:R-:W-:Y:S02]  /*4430*/  SHF.L.W.U32.HI R20, R20, 0x4, R25 ;  /* 0x0000000414147819 */ /* 0x000fe40000010e19 */
[----:B------:R-:W-:Y:S02]  /*4440*/  LOP3.LUT R13, R23, R13, R18, 0x96, !PT ;  /* 0x0000000d170d7212 */ /* 0x000fe400078e9612 */
[----:B------:R-:W-:Y:S02]  /*4450*/  LOP3.LUT R15, R15, R10, RZ, 0x3c, !PT ;  /* 0x0000000a0f0f7212 */ /* 0x000fe400078e3cff */
[----:B------:R-:W-:-:S02]  /*4460*/  SHF.L.W.U32.HI R25, R23, 0x3, R16 ;  /* 0x0000000317197819 */ /* 0x000fc40000010e10 */
[----:B------:R-:W-:Y:S02]  /*4470*/  SHF.L.W.U32.HI R18, R23, 0x19, R16 ;  /* 0x0000001917127819 */ /* 0x000fe40000010e10 */
[----:B------:R-:W-:Y:S02]  /*4480*/  LOP3.LUT R26, R9, R14, RZ, 0x3c, !PT ;  /* 0x0000000e091a7212 */ /* 0x000fe400078e3cff */
[----:B------:R-:W-:Y:S02]  /*4490*/  LOP3.LUT R18, R16, R18, R25, 0x96, !PT ;  /* 0x0000001210127212 */ /* 0x000fe400078e9619 */
[C-C-:B------:R-:W-:Y:S02]  /*44a0*/  SHF.L.W.U32.HI R9, R26.reuse, 0x16, R15.reuse ;  /* 0x000000161a097819 */ /* 0x140fe40000010e0f */
[----:B------:R-:W-:Y:S02]  /*44b0*/  SHF.L.W.U32.HI R23, R26, 0xf, R15 ;  /* 0x0000000f1a177819 */ /* 0x000fe40000010e0f */
[----:B------:R-:W-:-:S02]  /*44c0*/  SHF.L.W.U32.HI R16, R15, 0x16, R26 ;  /* 0x000000160f107819 */ /* 0x000fc40000010e1a */
[C---:B------:R-:W-:Y:S02]  /*44d0*/  SHF.L.W.U32.HI R25, R15.reuse, 0xf, R26 ;  /* 0x0000000f0f197819 */ /* 0x040fe40000010e1a */
[----:B------:R-:W-:Y:S02]  /*44e0*/  LOP3.LUT R9, R26, R23, R9, 0x96, !PT ;  /* 0x000000171a097212 */ /* 0x000fe400078e9609 */
[----:B------:R-:W-:Y:S02]  /*44f0*/  LOP3.LUT R16, R15, R25, R16, 0x96, !PT ;  /* 0x000000190f107212 */ /* 0x000fe400078e9610 */
[----:B------:R-:W-:Y:S02]  /*4500*/  LOP3.LUT R23, R20, R17, RZ, 0x3c, !PT ;  /* 0x0000001114177212 */ /* 0x000fe400078e3cff */
[----:B------:R-:W-:Y:S02]  /*4510*/  SHF.L.W.U32.HI R26, R19, 0x19, R12 ;  /* 0x00000019131a7819 */ /* 0x000fe40000010e0c */
[----:B------:R-:W-:-:S02]  /*4520*/  SHF.L.W.U32.HI R15, R12, 0x17, R19 ;  /* 0x000000170c0f7819 */ /* 0x000fc40000010e13 */
[----:B------:R-:W-:Y:S02]  /*4530*/  LOP3.LUT R21, R24, R21, RZ, 0x3c, !PT ;  /* 0x0000001518157212 */ /* 0x000fe400078e3cff */
[----:B------:R-:W-:Y:S02]  /*4540*/  SHF.L.W.U32.HI R17, R12, 0x19, R19 ;  /* 0x000000190c117819 */ /* 0x000fe40000010e13 */
[C---:B------:R-:W-:Y:S02]  /*4550*/  SHF.L.W.U32.HI R20, R19.reuse, 0x17, R12 ;  /* 0x0000001713147819 */ /* 0x040fe40000010e0c */
[----:B------:R-:W-:Y:S02]  /*4560*/  LOP3.LUT R24, RZ, R10, RZ, 0x33, !PT ;  /* 0x0000000aff187212 */ /* 0x000fe400078e33ff */
[----:B------:R-:W-:Y:S02]  /*4570*/  LOP3.LUT R25, RZ, R14, RZ, 0x33, !PT ;  /* 0x0000000eff197212 */ /* 0x000fe400078e33ff */
[----:B------:R-:W-:-:S02]  /*4580*/  LOP3.LUT R15, R19, R15, R26, 0x96, !PT ;  /* 0x0000000f130f7212 */ /* 0x000fc400078e961a */
[----:B------:R-:W-:Y:S02]  /*4590*/  LOP3.LUT R20, R12, R20, R17, 0x96, !PT ;  /* 0x000000140c147212 */ /* 0x000fe400078e9611 */
[C-C-:B------:R-:W-:Y:S02]  /*45a0*/  SHF.L.W.U32.HI R17, R25.reuse, 0x1f, R24.reuse ;  /* 0x0000001f19117819 */ /* 0x140fe40000010e18 */
[----:B------:R-:W-:Y:S02]  /*45b0*/  SHF.L.W.U32.HI R26, R25, 0x1a, R24 ;  /* 0x0000001a191a7819 */ /* 0x000fe40000010e18 */
[C-C-:B------:R-:W-:Y:S02]  /*45c0*/  SHF.L.W.U32.HI R27, R24.reuse, 0x1f, R25.reuse ;  /* 0x0000001f181b7819 */ /* 0x140fe40000010e19 */
[----:B------:R-:W-:Y:S02]  /*45d0*/  SHF.L.W.U32.HI R24, R24, 0x1a, R25 ;  /* 0x0000001a18187819 */ /* 0x000fe40000010e19 */
[----:B------:R-:W-:-:S02]  /*45e0*/  LOP3.LUT R17, R14, R26, R17, 0x69, !PT ;  /* 0x0000001a0e117212 */ /* 0x000fc400078e6911 */
[----:B------:R-:W-:Y:S02]  /*45f0*/  LOP3.LUT R10, R10, R24, R27, 0x69, !PT ;  /* 0x000000180a0a7212 */ /* 0x000fe400078e691b */
[----:B------:R-:W-:Y:S02]  /*4600*/  LOP3.LUT R14, R23, R8, R19, 0x96, !PT ;  /* 0x00000008170e7212 */ /* 0x000fe400078e9613 */
[----:B------:R-:W-:Y:S02]  /*4610*/  LOP3.LUT R19, R21, R11, R12, 0x96, !PT ;  /* 0x0000000b15137212 */ /* 0x000fe400078e960c */
[----:B------:R-:W-:Y:S02]  /*4620*/  LOP3.LUT R10, R10, 0x78, RZ, 0x3c, !PT ;  /* 0x000000780a0a7812 */ /* 0x000fe400078e3cff */
[----:B------:R-:W-:Y:S02]  /*4630*/  LOP3.LUT R14, R14, R15, RZ, 0x3c, !PT ;  /* 0x0000000f0e0e7212 */ /* 0x000fe400078e3cff */
[----:B------:R-:W-:-:S02]  /*4640*/  LOP3.LUT R19, R19, R20, RZ, 0x3c, !PT ;  /* 0x0000001413137212 */ /* 0x000fc400078e3cff */
[----:B------:R-:W-:Y:S02]  /*4650*/  LOP3.LUT R8, R10, R13, RZ, 0x3c, !PT ;  /* 0x0000000d0a087212 */ /* 0x000fe400078e3cff */
[C---:B------:R-:W-:Y:S02]  /*4660*/  LOP3.LUT R21, R13.reuse, R16, R10, 0x74, !PT ;  /* 0x000000100d157212 */ /* 0x040fe400078e740a */
[----:B------:R-:W-:Y:S02]  /*4670*/  LOP3.LUT R10, R14, R10, R13, 0xb4, !PT ;  /* 0x0000000a0e0a7212 */ /* 0x000fe400078eb40d */
[----:B------:R-:W-:Y:S02]  /*4680*/  LOP3.LUT R24, R18, R9, R17, 0x74, !PT ;  /* 0x0000000912187212 */ /* 0x000fe400078e7411 */
[----:B------:R-:W-:Y:S02]  /*4690*/  LOP3.LUT R13, R13, R14, RZ, 0x30, !PT ;  /* 0x0000000e0d0d7212 */ /* 0x000fe400078e30ff */
[----:B------:R-:W-:-:S02]  /*46a0*/  LOP3.LUT R11, R19, R17, R18, 0xb4, !PT ;  /* 0x00000011130b7212 */ /* 0x000fc400078eb412 */
[----:B------:R-:W-:Y:S02]  /*46b0*/  LOP3.LUT R12, R17, R18, RZ, 0x3c, !PT ;  /* 0x00000012110c7212 */ /* 0x000fe400078e3cff */
[----:B------:R-:W-:Y:S02]  /*46c0*/  LOP3.LUT R18, R18, R19, RZ, 0x30, !PT ;  /* 0x0000001312127212 */ /* 0x000fe400078e30ff */
[----:B------:R-:W-:Y:S02]  /*46d0*/  LOP3.LUT R8, R8, R15, R16, 0xb4, !PT ;  /* 0x0000000f08087212 */ /* 0x000fe400078eb410 */
[--C-:B------:R-:W-:Y:S02]  /*46e0*/  LOP3.LUT R17, R16, R14, R15.reuse, 0x74, !PT ;  /* 0x0000000e10117212 */ /* 0x100fe400078e740f */
[----:B------:R-:W-:Y:S02]  /*46f0*/  LOP3.LUT R15, R13, R16, R15, 0x96, !PT ;  /* 0x000000100d0f7212 */ /* 0x000fe400078e960f */
[----:B------:R-:W-:-:S02]  /*4700*/  LOP3.LUT R14, R21, R10, RZ, 0x3c, !PT ;  /* 0x0000000a150e7212 */ /* 0x000fc400078e3cff */
[----:B------:R-:W-:Y:S02]  /*4710*/  LOP3.LUT R23, R24, R11, RZ, 0x3c, !PT ;  /* 0x0000000b18177212 */ /* 0x000fe400078e3cff */
[----:B------:R-:W-:Y:S02]  /*4720*/  LOP3.LUT R16, R12, R20, R9, 0xb4, !PT ;  /* 0x000000140c107212 */ /* 0x000fe400078eb409 */
[----:B------:R-:W-:Y:S02]  /*4730*/  LOP3.LUT R12, R18, R9, R20, 0x96, !PT ;  /* 0x00000009120c7212 */ /* 0x000fe400078e9614 */
[C-C-:B------:R-:W-:Y:S02]  /*4740*/  SHF.L.W.U32.HI R13, R23.reuse, 0x3, R14.reuse ;  /* 0x00000003170d7819 */ /* 0x140fe40000010e0e */
[----:B------:R-:W-:Y:S02]  /*4750*/  SHF.L.W.U32.HI R18, R23, 0x19, R14 ;  /* 0x0000001917127819 */ /* 0x000fe40000010e0e */
[----:B------:R-:W-:-:S02]  /*4760*/  LOP3.LUT R25, R10, R15, RZ, 0x3c, !PT ;  /* 0x0000000f0a197212 */ /* 0x000fc400078e3cff */
[----:B------:R-:W-:Y:S02]  /*4770*/  LOP3.LUT R26, R11, R12, RZ, 0x3c, !PT ;  /* 0x0000000c0b1a7212 */ /* 0x000fe400078e3cff */
[----:B------:R-:W-:Y:S02]  /*4780*/  LOP3.LUT R9, R9, R19, R20, 0x74, !PT ;  /* 0x0000001309097212 */ /* 0x000fe400078e7414 */
[C---:B------:R-:W-:Y:S02]  /*4790*/  LOP3.LUT R13, R14.reuse, R18, R13, 0x96, !PT ;  /* 0x000000120e0d7212 */ /* 0x040fe400078e960d */
[----:B------:R-:W-:Y:S02]  /*47a0*/  SHF.L.W.U32.HI R18, R14, 0x3, R23 ;  /* 0x000000030e127819 */ /* 0x000fe40000010e17 */
[C-C-:B------:R-:W-:Y:S02]  /*47b0*/  SHF.L.W.U32.HI R24, R26.reuse, 0xd, R25.reuse ;  /* 0x0000000d1a187819 */ /* 0x140fe40000010e19 */
[----:B------:R-:W-:-:S02]  /*47c0*/  SHF.L.W.U32.HI R21, R26, 0x4, R25 ;  /* 0x000000041a157819 */ /* 0x000fc40000010e19 */
[C-C-:B------:R-:W-:Y:S02]  /*47d0*/  SHF.L.W.U32.HI R19, R25.reuse, 0xd, R26.reuse ;  /* 0x0000000d19137819 */ /* 0x140fe40000010e1a */
[----:B------:R-:W-:Y:S02]  /*47e0*/  SHF.L.W.U32.HI R20, R25, 0x4, R26 ;  /* 0x0000000419147819 */ /* 0x000fe40000010e1a */
[----:B------:R-:W-:Y:S02]  /*47f0*/  SHF.L.W.U32.HI R14, R14, 0x19, R23 ;  /* 0x000000190e0e7819 */ /* 0x000fe40000010e17 */
[----:B------:R-:W-:Y:S02]  /*4800*/  LOP3.LUT R17, R17, R8, RZ, 0x3c, !PT ;  /* 0x0000000811117212 */ /* 0x000fe400078e3cff */
[----:B------:R-:W-:Y:S02]  /*4810*/  LOP3.LUT R26, R9, R16, RZ, 0x3c, !PT ;  /* 0x00000010091a7212 */ /* 0x000fe400078e3cff */
        /* <DEDUP_REMOVED lines=8> */
[--C-:B------:R-:W-:Y:S02]  /*48a0*/  SHF.L.W.U32.HI R26, R15, 0x19, R12.reuse ;  /* 0x000000190f1a7819 */ /* 0x100fe40000010e0c */
[C-C-:B------:R-:W-:Y:S02]  /*48b0*/  SHF.L.W.U32.HI R17, R12.reuse, 0x17, R15.reuse ;  /* 0x000000170c117819 */ /* 0x140fe40000010e0f */
[----:B------:R-:W-:Y:S02]  /*48c0*/  LOP3.LUT R21, R21, R24, RZ, 0x3c, !PT ;  /* 0x0000001815157212 */ /* 0x000fe400078e3cff */
[----:B------:R-:W-:Y:S02]  /*48d0*/  SHF.L.W.U32.HI R19, R12, 0x19, R15 ;  /* 0x000000190c137819 */ /* 0x000fe40000010e0f */
[----:B------:R-:W-:-:S02]  /*48e0*/  SHF.L.W.U32.HI R20, R15, 0x17, R12 ;  /* 0x000000170f147819 */ /* 0x000fc40000010e0c */
[----:B------:R-:W-:Y:S02]  /*48f0*/  LOP3.LUT R24, RZ, R8, RZ, 0x33, !PT ;  /* 0x00000008ff187212 */ /* 0x000fe400078e33ff */
[----:B------:R-:W-:Y:S02]  /*4900*/  LOP3.LUT R25, RZ, R16, RZ, 0x33, !PT ;  /* 0x00000010ff197212 */ /* 0x000fe400078e33ff */
[----:B------:R-:W-:Y:S02]  /*4910*/  LOP3.LUT R17, R15, R17, R26, 0x96, !PT ;  /* 0x000000110f117212 */ /* 0x000fe400078e961a */
[----:B------:R-:W-:Y:S02]  /*4920*/  LOP3.LUT R20, R12, R20, R19, 0x96, !PT ;  /* 0x000000140c147212 */ /* 0x000fe400078e9613 */
[C-C-:B------:R-:W-:Y:S02]  /*4930*/  SHF.L.W.U32.HI R19, R25.reuse, 0x1f, R24.reuse ;  /* 0x0000001f19137819 */ /* 0x140fe40000010e18 */
[----:B------:R-:W-:-:S02]  /*4940*/  SHF.L.W.U32.HI R26, R25, 0x1a, R24 ;  /* 0x0000001a191a7819 */ /* 0x000fc40000010e18 */
[C-C-:B------:R-:W-:Y:S02]  /*4950*/  SHF.L.W.U32.HI R27, R24.reuse, 0x1f, R25.reuse ;  /* 0x0000001f181b7819 */ /* 0x140fe40000010e19 */
[----:B------:R-:W-:Y:S02]  /*4960*/  SHF.L.W.U32.HI R24, R24, 0x1a, R25 ;  /* 0x0000001a18187819 */ /* 0x000fe40000010e19 */
[----:B------:R-:W-:Y:S02]  /*4970*/  LOP3.LUT R19, R16, R26, R19, 0x69, !PT ;  /* 0x0000001a10137212 */ /* 0x000fe400078e6913 */
        /* <DEDUP_REMOVED lines=9> */
[-C--:B------:R-:W-:Y:S02]  /*4a10*/  LOP3.LUT R13, R13, R26.reuse, RZ, 0x30, !PT ;  /* 0x0000001a0d0d7212 */ /* 0x080fe400078e30ff */
[C---:B------:R-:W-:Y:S02]  /*4a20*/  LOP3.LUT R12, R18.reuse, R21, RZ, 0x30, !PT ;  /* 0x00000015120c7212 */ /* 0x040fe400078e30ff */
[----:B------:R-:W-:Y:S02]  /*4a30*/  LOP3.LUT R24, R18, R9, R19, 0x74, !PT ;  /* 0x0000000912187212 */ /* 0x000fe400078e7413 */
[----:B------:R-:W-:Y:S02]  /*4a40*/  LOP3.LUT R11, R21, R19, R18, 0xb4, !PT ;  /* 0x00000013150b7212 */ /* 0x000fe400078eb412 */
[----:B------:R-:W-:Y:S02]  /*4a50*/  LOP3.LUT R10, R10, R17, R14, 0xb4, !PT ;  /* 0x000000110a0a7212 */ /* 0x000fe400078eb40e */
[----:B------:R-:W-:-:S02]  /*4a60*/  LOP3.LUT R15, R14, R26, R17, 0x74, !PT ;  /* 0x0000001a0e0f7212 */ /* 0x000fc400078e7411 */
[----:B------:R-:W-:Y:S02]  /*4a70*/  LOP3.LUT R16, R19, R18, RZ, 0x3c, !PT ;  /* 0x0000001213107212 */ /* 0x000fe400078e3cff */
[----:B------:R-:W-:Y:S02]  /*4a80*/  LOP3.LUT R17, R13, R14, R17, 0x96, !PT ;  /* 0x0000000e0d117212 */ /* 0x000fe400078e9611 */
[----:B------:R-:W-:Y:S02]  /*4a90*/  LOP3.LUT R12, R12, R9, R20, 0x96, !PT ;  /* 0x000000090c0c7212 */ /* 0x000fe400078e9614 */
[----:B------:R-:W-:Y:S02]  /*4aa0*/  LOP3.LUT R23, R23, R8, RZ, 0x3c, !PT ;  /* 0x0000000817177212 */ /* 0x000fe400078e3cff */
[----:B------:R-:W-:Y:S02]  /*4ab0*/  LOP3.LUT R18, R24, R11, RZ, 0x3c, !PT ;  /* 0x0000000b18127212 */ /* 0x000fe400078e3cff */
[----:B------:R-:W-:-:S02]  /*4ac0*/  LOP3.LUT R25, R8, R17, RZ, 0x3c, !PT ;  /* 0x0000001108197212 */ /* 0x000fc400078e3cff */
[----:B------:R-:W-:Y:S02]  /*4ad0*/  LOP3.LUT R26, R11, R12, RZ, 0x3c, !PT ;  /* 0x0000000c0b1a7212 */ /* 0x000fe400078e3cff */
[C-C-:B------:R-:W-:Y:S02]  /*4ae0*/  SHF.L.W.U32.HI R14, R18.reuse, 0x3, R23.reuse ;  /* 0x00000003120e7819 */ /* 0x140fe40000010e17 */
[----:B------:R-:W-:Y:S02]  /*4af0*/  SHF.L.W.U32.HI R13, R18, 0x19, R23 ;  /* 0x00000019120d7819 */ /* 0x000fe40000010e17 */
[----:B------:R-:W-:Y:S02]  /*4b00*/  LOP3.LUT R16, R16, R20, R9, 0xb4, !PT ;  /* 0x0000001410107212 */ /* 0x000fe400078eb409 */
[----:B------:R-:W-:Y:S02]  /*4b10*/  LOP3.LUT R9, R9, R21, R20, 0x74, !PT ;  /* 0x0000001509097212 */ /* 0x000fe400078e7414 */
[----:B------:R-:W-:-:S02]  /*4b20*/  SHF.L.W.U32.HI R24, R26, 0xd, R25 ;  /* 0x0000000d1a187819 */ /* 0x000fc40000010e19 */
[----:B------:R-:W-:Y:S02]  /*4b30*/  SHF.L.W.U32.HI R21, R26, 0x4, R25 ;  /* 0x000000041a157819 */ /* 0x000fe40000010e19 */
[C-C-:B------:R-:W-:Y:S02]  /*4b40*/  SHF.L.W.U32.HI R19, R25.reuse, 0xd, R26.reuse ;  /* 0x0000000d19137819 */ /* 0x140fe40000010e1a */
[----:B------:R-:W-:Y:S02]  /*4b50*/  SHF.L.W.U32.HI R20, R25, 0x4, R26 ;  /* 0x0000000419147819 */ /* 0x000fe40000010e1a */
[C---:B------:R-:W-:Y:S02]  /*4b60*/  LOP3.LUT R13, R23.reuse, R13, R14, 0x96, !PT ;  /* 0x0000000d170d7212 */ /* 0x040fe400078e960e */
[C-C-:B------:R-:W-:Y:S02]  /*4b70*/  SHF.L.W.U32.HI R25, R23.reuse, 0x3, R18.reuse ;  /* 0x0000000317197819 */ /* 0x140fe40000010e12 */
[----:B------:R-:W-:-:S02]  /*4b80*/  SHF.L.W.U32.HI R23, R23, 0x19, R18 ;  /* 0x0000001917177819 */ /* 0x000fc40000010e12 */
[----:B------:R-:W-:Y:S02]  /*4b90*/  LOP3.LUT R15, R15, R10, RZ, 0x3c, !PT ;  /* 0x0000000a0f0f7212 */ /* 0x000fe400078e3cff */
        /* <DEDUP_REMOVED lines=30> */
[----:B------:R-:W-:Y:S02]  /*4d80*/  LOP3.LUT R23, R13, R14, R16, 0x74, !PT ;  /* 0x0000000e0d177212 */ /* 0x000fe400078e7410 */
[----:B------:R-:W-:Y:S02]  /*4d90*/  LOP3.LUT R12, R19, R18, RZ, 0x3c, !PT ;  /* 0x00000012130c7212 */ /* 0x000fe400078e3cff */
[----:B------:R-:W-:Y:S02]  /*4da0*/  LOP3.LUT R24, R18, R9, R19, 0x74, !PT ;  /* 0x0000000912187212 */ /* 0x000fe400078e7413 */
[----:B------:R-:W-:Y:S02]  /*4db0*/  LOP3.LUT R8, R26, R16, R13, 0xb4, !PT ;  /* 0x000000101a087212 */ /* 0x000fe400078eb40d */
[----:B------:R-:W-:-:S02]  /*4dc0*/  LOP3.LUT R11, R21, R19, R18, 0xb4, !PT ;  /* 0x00000013150b7212 */ /* 0x000fc400078eb412 */
[-C--:B------:R-:W-:Y:S02]  /*4dd0*/  LOP3.LUT R13, R13, R26.reuse, RZ, 0x30, !PT ;  /* 0x0000001a0d0d7212 */ /* 0x080fe400078e30ff */
[----:B------:R-:W-:Y:S02]  /*4de0*/  LOP3.LUT R18, R18, R21, RZ, 0x30, !PT ;  /* 0x0000001512127212 */ /* 0x000fe400078e30ff */
[----:B------:R-:W-:Y:S02]  /*4df0*/  LOP3.LUT R10, R10, R15, R14, 0xb4, !PT ;  /* 0x0000000f0a0a7212 */ /* 0x000fe400078eb40e */
[----:B------:R-:W-:Y:S02]  /*4e00*/  LOP3.LUT R17, R14, R26, R15, 0x74, !PT ;  /* 0x0000001a0e117212 */ /* 0x000fe400078e740f */
[----:B------:R-:W-:Y:S02]  /*4e10*/  LOP3.LUT R16, R12, R20, R9, 0xb4, !PT ;  /* 0x000000140c107212 */ /* 0x000fe400078eb409 */
[----:B------:R-:W-:-:S02]  /*4e20*/  LOP3.LUT R15, R13, R14, R15, 0x96, !PT ;  /* 0x0000000e0d0f7212 */ /* 0x000fc400078e960f */
[----:B------:R-:W-:Y:S02]  /*4e30*/  LOP3.LUT R12, R18, R9, R20, 0x96, !PT ;  /* 0x00000009120c7212 */ /* 0x000fe400078e9614 */
[----:B------:R-:W-:Y:S02]  /*4e40*/  LOP3.LUT R23, R23, R8, RZ, 0x3c, !PT ;  /* 0x0000000817177212 */ /* 0x000fe400078e3cff */
[----:B------:R-:W-:Y:S02]  /*4e50*/  LOP3.LUT R18, R24, R11, RZ, 0x3c, !PT ;  /* 0x0000000b18127212 */ /* 0x000fe400078e3cff */
[----:B------:R-:W-:Y:S02]  /*4e60*/  LOP3.LUT R25, R8, R15, RZ, 0x3c, !PT ;  /* 0x0000000f08197212 */ /* 0x000fe400078e3cff */
[----:B------:R-:W-:Y:S02]  /*4e70*/  LOP3.LUT R26, R11, R12, RZ, 0x3c, !PT ;  /* 0x0000000c0b1a7212 */ /* 0x000fe400078e3cff */
[----:B------:R-:W-:-:S02]  /*4e80*/  SHF.L.W.U32.HI R14, R18, 0x3, R23 ;  /* 0x00000003120e7819 */ /* 0x000fc40000010e17 */
[----:B------:R-:W-:Y:S02]  /*4e90*/  SHF.L.W.U32.HI R13, R18, 0x19, R23 ;  /* 0x00000019120d7819 */ /* 0x000fe40000010e17 */
[----:B------:R-:W-:Y:S02]  /*4ea0*/  LOP3.LUT R9, R9, R21, R20, 0x74, !PT ;  /* 0x0000001509097212 */ /* 0x000fe400078e7414 */
[C-C-:B------:R-:W-:Y:S02]  /*4eb0*/  SHF.L.W.U32.HI R21, R26.reuse, 0xd, R25.reuse ;  /* 0x0000000d1a157819 */ /* 0x140fe40000010e19 */
[----:B------:R-:W-:Y:S02]  /*4ec0*/  SHF.L.W.U32.HI R24, R26, 0x4, R25 ;  /* 0x000000041a187819 */ /* 0x000fe40000010e19 */
        /* <DEDUP_REMOVED lines=8> */
[C-C-:B------:R-:W-:Y:S02]  /*4f50*/  SHF.L.W.U32.HI R9, R14.reuse, 0x16, R17.reuse ;  /* 0x000000160e097819 */ /* 0x140fe40000010e11 */
[C---:B------:R-:W-:Y:S02]  /*4f60*/  SHF.L.W.U32.HI R23, R14.reuse, 0xf, R17 ;  /* 0x0000000f0e177819 */ /* 0x040fe40000010e11 */
[C-C-:B------:R-:W-:Y:S02]  /*4f70*/  SHF.L.W.U32.HI R26, R17.reuse, 0x16, R14.reuse ;  /* 0x00000016111a7819 */ /* 0x140fe40000010e0e */
[----:B------:R-:W-:Y:S02]  /*4f80*/  SHF.L.W.U32.HI R25, R17, 0xf, R14 ;  /* 0x0000000f11197819 */ /* 0x000fe40000010e0e */
[----:B------:R-:W-:Y:S02]  /*4f90*/  LOP3.LUT R9, R14, R23, R9, 0x96, !PT ;  /* 0x000000170e097212 */ /* 0x000fe400078e9609 */
[----:B------:R-:W-:-:S02]  /*4fa0*/  SHF.L.W.U32.HI R14, R15, 0x19, R12 ;  /* 0x000000190f0e7819 */ /* 0x000fc40000010e0c */
[--C-:B------:R-:W-:Y:S02]  /*4fb0*/  SHF.L.W.U32.HI R23, R12, 0x17, R15.reuse ;  /* 0x000000170c177819 */ /* 0x100fe40000010e0f */
[----:B------:R-:W-:Y:S02]  /*4fc0*/  LOP3.LUT R17, R17, R25, R26, 0x96, !PT ;  /* 0x0000001911117212 */ /* 0x000fe400078e961a */
[----:B------:R-:W-:Y:S02]  /*4fd0*/  LOP3.LUT R14, R15, R23, R14, 0x96, !PT ;  /* 0x000000170f0e7212 */ /* 0x000fe400078e960e */
[----:B------:R-:W-:Y:S02]  /*4fe0*/  LOP3.LUT R23, R24, R21, RZ, 0x3c, !PT ;  /* 0x0000001518177212 */ /* 0x000fe400078e3cff */
[----:B------:R-:W-:Y:S02]  /*4ff0*/  LOP3.LUT R19, R20, R19, RZ, 0x3c, !PT ;  /* 0x0000001314137212 */ /* 0x000fe400078e3cff */
[----:B------:R-:W-:-:S02]  /*5000*/  SHF.L.W.U32.HI R21, R12, 0x19, R15 ;  /* 0x000000190c157819 */ /* 0x000fc40000010e0f */
[----:B------:R-:W-:Y:S02]  /*5010*/  SHF.L.W.U32.HI R24, R15, 0x17, R12 ;  /* 0x000000170f187819 */ /* 0x000fe40000010e0c */
[----:B------:R-:W-:Y:S02]  /*5020*/  LOP3.LUT R20, RZ, R10, RZ, 0x33, !PT ;  /* 0x0000000aff147212 */ /* 0x000fe400078e33ff */
[----:B------:R-:W-:Y:S02]  /*5030*/  LOP3.LUT R25, RZ, R16, RZ, 0x33, !PT ;  /* 0x00000010ff197212 */ /* 0x000fe400078e33ff */
        /* <DEDUP_REMOVED lines=8> */
[----:B------:R-:W-:-:S02]  /*50c0*/  LOP3.LUT R20, R20, 0x4b, RZ, 0x3c, !PT ;  /* 0x0000004b14147812 */ /* 0x000fc400078e3cff */
[----:B------:R-:W-:Y:S02]  /*50d0*/  LOP3.LUT R12, R15, R14, RZ, 0x3c, !PT ;  /* 0x0000000e0f0c7212 */ /* 0x000fe400078e3cff */
[----:B------:R-:W-:Y:S02]  /*50e0*/  LOP3.LUT R21, R16, R26, R21, 0x69, !PT ;  /* 0x0000001a10157212 */ /* 0x000fe400078e6915 */
[----:B------:R-:W-:Y:S02]  /*50f0*/  LOP3.LUT R15, R23, R24, RZ, 0x3c, !PT ;  /* 0x00000018170f7212 */ /* 0x000fe400078e3cff */
[----:B------:R-:W-:Y:S02]  /*5100*/  LOP3.LUT R8, R20, R13, RZ, 0x3c, !PT ;  /* 0x0000000d14087212 */ /* 0x000fe400078e3cff */
[----:B------:R-:W-:Y:S02]  /*5110*/  LOP3.LUT R19, R13, R17, R20, 0x74, !PT ;  /* 0x000000110d137212 */ /* 0x000fe400078e7414 */
[----:B------:R-:W-:-:S02]  /*5120*/  LOP3.LUT R20, R12, R20, R13, 0xb4, !PT ;  /* 0x000000140c147212 */ /* 0x000fc400078eb40d */
[----:B------:R-:W-:Y:S02]  /*5130*/  LOP3.LUT R10, R21, R18, RZ, 0x3c, !PT ;  /* 0x00000012150a7212 */ /* 0x000fe400078e3cff */
[----:B------:R-:W-:Y:S02]  /*5140*/  LOP3.LUT R16, R18, R9, R21, 0x74, !PT ;  /* 0x0000000912107212 */ /* 0x000fe400078e7415 */
[----:B------:R-:W-:Y:S02]  /*5150*/  LOP3.LUT R13, R13, R12, RZ, 0x30, !PT ;  /* 0x0000000c0d0d7212 */ /* 0x000fe400078e30ff */
[----:B------:R-:W-:Y:S02]  /*5160*/  LOP3.LUT R21, R15, R21, R18, 0xb4, !PT ;  /* 0x000000150f157212 */ /* 0x000fe400078eb412 */
[----:B------:R-:W-:Y:S02]  /*5170*/  LOP3.LUT R8, R8, R14, R17, 0xb4, !PT ;  /* 0x0000000e08087212 */ /* 0x000fe400078eb411 */
[----:B------:R-:W-:-:S02]  /*5180*/  LOP3.LUT R11, R17, R12, R14, 0x74, !PT ;  /* 0x0000000c110b7212 */ /* 0x000fc400078e740e */
[----:B------:R-:W-:Y:S02]  /*5190*/  LOP3.LUT R18, R18, R15, RZ, 0x30, !PT ;  /* 0x0000000f12127212 */ /* 0x000fe400078e30ff */
[----:B------:R-:W-:Y:S02]  /*51a0*/  LOP3.LUT R17, R13, R17, R14, 0x96, !PT ;  /* 0x000000110d117212 */ /* 0x000fe400078e960e */
[----:B------:R-:W-:Y:S02]  /*51b0*/  LOP3.LUT R12, R19, R20, RZ, 0x3c, !PT ;  /* 0x00000014130c7212 */ /* 0x000fe400078e3cff */
[----:B------:R-:W-:Y:S02]  /*51c0*/  LOP3.LUT R13, R16, R21, RZ, 0x3c, !PT ;  /* 0x00000015100d7212 */ /* 0x000fe400078e3cff */
[----:B------:R-:W-:Y:S02]  /*51d0*/  LOP3.LUT R10, R10, R24, R9, 0xb4, !PT ;  /* 0x000000180a0a7212 */ /* 0x000fe400078eb409 */
[----:B------:R-:W-:-:S02]  /*51e0*/  LOP3.LUT R14, R18, R9, R24, 0x96, !PT ;  /* 0x00000009120e7212 */ /* 0x000fc400078e9618 */
[----:B------:R-:W-:Y:S02]  /*51f0*/  LOP3.LUT R25, R9, R15, R24, 0x74, !PT ;  /* 0x0000000f09197212 */ /* 0x000fe400078e7418 */
[C-C-:B------:R-:W-:Y:S02]  /*5200*/  SHF.L.W.U32.HI R9, R13.reuse, 0x3, R12.reuse ;  /* 0x000000030d097819 */ /* 0x140fe40000010e0c */
[----:B------:R-:W-:Y:S02]  /*5210*/  SHF.L.W.U32.HI R19, R13, 0x19, R12 ;  /* 0x000000190d137819 */ /* 0x000fe40000010e0c */
[C---:B------:R-:W-:Y:S02]  /*5220*/  SHF.L.W.U32.HI R26, R12.reuse, 0x3, R13 ;  /* 0x000000030c1a7819 */ /* 0x040fe40000010e0d */
[----:B------:R-:W-:Y:S02]  /*5230*/  LOP3.LUT R9, R12, R19, R9, 0x96, !PT ;  /* 0x000000130c097212 */ /* 0x000fe400078e9609 */
[----:B------:R-:W-:-:S02]  /*5240*/  LOP3.LUT R19, R11, R8, RZ, 0x3c, !PT ;  /* 0x000000080b137212 */ /* 0x000fc400078e3cff */
[----:B------:R-:W-:Y:S02]  /*5250*/  SHF.L.W.U32.HI R11, R12, 0x19, R13 ;  /* 0x000000190c0b7819 */ /* 0x000fe40000010e0d */
[----:B------:R-:W-:Y:S02]  /*5260*/  LOP3.LUT R16, R20, R17, RZ, 0x3c, !PT ;  /* 0x0000001114107212 */ /* 0x000fe400078e3cff */
[----:B------:R-:W-:Y:S02]  /*5270*/  LOP3.LUT R27, R21, R14, RZ, 0x3c, !PT ;  /* 0x0000000e151b7212 */ /* 0x000fe400078e3cff */
[----:B------:R-:W-:Y:S02]  /*5280*/  LOP3.LUT R24, R25, R10, RZ, 0x3c, !PT ;  /* 0x0000000a19187212 */ /* 0x000fe400078e3cff */
[----:B------:R-:W-:Y:S02]  /*5290*/  LOP3.LUT R11, R13, R11, R26, 0x96, !PT ;  /* 0x0000000b0d0b7212 */ /* 0x000fe400078e961a */
[----:B------:R-:W-:-:S02]  /*52a0*/  SHF.L.W.U32.HI R23, R27, 0xd, R16 ;  /* 0x0000000d1b177819 */ /* 0x000fc40000010e10 */
[----:B------:R-:W-:Y:S02]  /*52b0*/  SHF.L.W.U32.HI R18, R27, 0x4, R16 ;  /* 0x000000041b127819 */ /* 0x000fe40000010e10 */
[----:B------:R-:W-:Y:S02]  /*52c0*/  SHF.L.W.U32.HI R15, R16, 0xd, R27 ;  /* 0x0000000d100f7819 */ /* 0x000fe40000010e1b */
[C-C-:B------:R-:W-:Y:S02]  /*52d0*/  SHF.L.W.U32.HI R13, R24.reuse, 0x16, R19.reuse ;  /* 0x00000016180d7819 */ /* 0x140fe40000010e13 */
[C-C-:B------:R-:W-:Y:S02]  /*52e0*/  SHF.L.W.U32.HI R12, R19.reuse, 0x16, R24.reuse ;  /* 0x00000016130c7819 */ /* 0x140fe40000010e18 */
[----:B------:R-:W-:Y:S02]  /*52f0*/  SHF.L.W.U32.HI R26, R19, 0xf, R24 ;  /* 0x0000000f131a7819 */ /* 0x000fe40000010e18 */
[----:B------:R-:W-:-:S02]  /*5300*/  SHF.L.W.U32.HI R25, R24, 0xf, R19 ;  /* 0x0000000f18197819 */ /* 0x000fc40000010e13 */
[----:B------:R-:W-:Y:S02]  /*5310*/  SHF.L.W.U32.HI R16, R16, 0x4, R27 ;  /* 0x0000000410107819 */ /* 0x000fe40000010e1b */
        /* <DEDUP_REMOVED lines=14> */
[----:B------:R-:W-:Y:S02]  /*5400*/  LOP3.LUT R20, R15, R20, R17, 0x96, !PT ;  /* 0x000000140f147212 */ /* 0x000fe400078e9611 */
[----:B------:R-:W-:Y:S02]  /*5410*/  LOP3.LUT R10, R10, R24, R27, 0x69, !PT ;  /* 0x000000180a0a7212 */ /* 0x000fe400078e691b */
[----:B------:R-:W-:-:S02]  /*5420*/  SHF.L.W.U32.HI R27, R16, 0x1f, R25 ;  /* 0x0000001f101b7819 */ /* 0x000fc40000010e19 */
[----:B------:R-:W-:Y:S02]  /*5430*/  SHF.L.W.U32.HI R16, R16, 0x1a, R25 ;  /* 0x0000001a10107819 */ /* 0x000fe40000010e19 */
[----:B------:R-:W-:Y:S02]  /*5440*/  LOP3.LUT R21, R23, R21, R14, 0x96, !PT ;  /* 0x0000001517157212 */ /* 0x000fe400078e960e */
[----:B------:R-:W-:Y:S01]  /*5450*/  LOP3.LUT R8, R8, R16, R27, 0x69, !PT ;  /* 0x0000001008087212 */ /* 0x000fe200078e691b */
[----:B------:R-:W-:Y:S06]  /*5460*/  BRA.U UP0, `(.L_x_7) ;  /* 0xffffffdd00cc7547 */ /* 0x000fec000b83ffff */
.L_x_3:
[----:B------:R-:W0:Y:S01]  /*5470*/  LDC R22, c[0x0][0x3ac] ;  /* 0x0000eb00ff167b82 */ /* 0x000e220000000800 */
[----:B------:R-:W-:Y:S01]  /*5480*/  BSSY.RECONVERGENT B2, `(.L_x_8) ;  /* 0x000002f000027945 */ /* 0x000fe20003800200 */
[----:B------:R-:W-:Y:S02]  /*5490*/  IMAD.MOV.U32 R25, RZ, RZ, RZ ;  /* 0x000000ffff197224 */ /* 0x000fe400078e00ff */
[----:B------:R-:W-:Y:S02]  /*54a0*/  IMAD.MOV.U32 R23, RZ, RZ, RZ ;  /* 0x000000ffff177224 */ /* 0x000fe400078e00ff */
[----:B0-----:R-:W-:-:S05]  /*54b0*/  IMAD.IADD R24, R22, 0x1, -R3 ;  /* 0x0000000116187824 */ /* 0x001fca00078e0a03 */
[----:B------:R-:W-:-:S13]  /*54c0*/  ISETP.NE.AND P0, PT, R24, RZ, PT ;  /* 0x000000ff1800720c */ /* 0x000fda0003f05270 */
[----:B------:R-:W-:Y:S05]  /*54d0*/  @!P0 BRA `(.L_x_9) ;  /* 0x0000000000a48947 */ /* 0x000fea0003800000 */
[----:B------:R-:W0:Y:S02]  /*54e0*/  LDCU.64 UR34, c[0x0][0x380] ;  /* 0x00007000ff2277ac */ /* 0x000e240008000a00 */
[----:B0-----:R-:W-:-:S05]  /*54f0*/  IADD3 R14, P1, PT, R3, UR34, RZ ;  /* 0x00000022030e7c10 */ /* 0x001fca000ff3e0ff */
[----:B------:R-:W-:-:S05]  /*5500*/  IMAD.X R15, RZ, RZ, UR35, P1 ;  /* 0x00000023ff0f7e24 */ /* 0x000fca00088e06ff */
        /* <DEDUP_REMOVED lines=38> */
.L_x_9:
[----:B------:R-:W-:Y:S05]  /*5770*/  BSYNC.RECONVERGENT B2 ;  /* 0x0000000000027941 */ /* 0x000fea0003800200 */
.L_x_8:
[----:B------:R-:W-:Y:S01]  /*5780*/  VIADD R17, R3, 0x8 ;  /* 0x0000000803117836 */ /* 0x000fe20000000000 */
[----:B------:R-:W-:Y:S04]  /*5790*/  BSSY.RECONVERGENT B2, `(.L_x_10) ;  /* 0x000002a000027945 */ /* 0x000fe80003800200 */
[----:B------:R-:W-:-:S13]  /*57a0*/  ISETP.GT.U32.AND P1, PT, R17, R22, PT ;  /* 0x000000161100720c */ /* 0x000fda0003f24070 */
[----:B------:R-:W-:Y:S01]  /*57b0*/  @P1 VIMNMX.U32 R24, PT, PT, R24, 0x8, PT ;  /* 0x0000000818181848 */ /* 0x000fe20003fe0000 */
[----:B------:R-:W-:-:S04]  /*57c0*/  @P1 IMAD.MOV.U32 R15, RZ, RZ, 0x80 ;  /* 0x00000080ff0f1424 */ /* 0x000fc800078e00ff */
[----:B------:R-:W-:-:S05]  /*57d0*/  @P1 IMAD.SHL.U32 R24, R24, 0x8, RZ ;  /* 0x0000000818181824 */ /* 0x000fca00078e00ff */
[CC--:B------:R-:W-:Y:S02]  /*57e0*/  @P1 SHF.L.U32 R14, R15.reuse, R24.reuse, RZ ;  /* 0x000000180f0e1219 */ /* 0x0c0fe400000006ff */
[----:B------:R-:W-:Y:S02]  /*57f0*/  @P1 SHF.L.U64.HI R24, R15, R24, RZ ;  /* 0x000000180f181219 */ /* 0x000fe400000102ff */
[----:B-----5:R-:W-:Y:S02]  /*5800*/  @P1 LOP3.LUT R25, R25, R14, RZ, 0xfc, !PT ;  /* 0x0000000e19191212 */ /* 0x020fe400078efcff */
[----:B------:R-:W-:Y:S02]  /*5810*/  @P1 LOP3.LUT R23, R23, R24, RZ, 0xfc, !PT ;  /* 0x0000001817171212 */ /* 0x000fe400078efcff */
[----:B------:R-:W-:Y:S02]  /*5820*/  LOP3.LUT R20, R25, R20, RZ, 0x3c, !PT ;  /* 0x0000001419147212 */ /* 0x000fe400078e3cff */
[----:B------:R-:W-:Y:S01]  /*5830*/  LOP3.LUT R21, R23, R21, RZ, 0x3c, !PT ;  /* 0x0000001517157212 */ /* 0x000fe200078e3cff */
[----:B------:R-:W-:Y:S06]  /*5840*/  @!P0 BRA `(.L_x_11) ;  /* 0x0000000000788947 */ /* 0x000fec0003800000 */
[----:B------:R-:W0:Y:S02]  /*5850*/  LDCU.64 UR34, c[0x0][0x388] ;  /* 0x00007100ff2277ac */ /* 0x000e240008000a00 */
[----:B0-----:R-:W-:-:S05]  /*5860*/  IADD3 R14, P0, PT, R3, UR34, RZ ;  /* 0x00000022030e7c10 */ /* 0x001fca000ff1e0ff */
[----:B------:R-:W-:Y:S01]  /*5870*/  IMAD.X R15, RZ, RZ, UR35, P0 ;  /* 0x00000023ff0f7e24 */ /* 0x000fe200080e06ff */
[----:B------:R-:W-:-:S04]  /*5880*/  ISETP.GE.U32.AND P0, PT, R2, 0x2, PT ;  /* 0x000000020200780c */ /* 0x000fc80003f06070 */
[----:B------:R0:W-:Y:S09]  /*5890*/  STG.E.U8 desc[UR24][R14.64], R20 ;  /* 0x000000140e007986 */ /* 0x0001f2000c101118 */
[----:B------:R-:W-:Y:S05]  /*58a0*/  @!P0 BRA `(.L_x_11) ;  /* 0x0000000000608947 */ /* 0x000fea0003800000 */
[----:B------:R-:W-:Y:S02]  /*58b0*/  SHF.R.U64 R3, R20, 0x8, R21 ;  /* 0x0000000814037819 */ /* 0x000fe40000001215 */
[----:B------:R-:W-:-:S03]  /*58c0*/  ISETP.NE.AND P0, PT, R2, 0x2, PT ;  /* 0x000000020200780c */ /* 0x000fc60003f05270 */
[----:B------:R1:W-:Y:S10]  /*58d0*/  STG.E.U8 desc[UR24][R14.64+0x1], R3 ;  /* 0x000001030e007986 */ /* 0x0003f4000c101118 */
[----:B------:R-:W-:Y:S05]  /*58e0*/  @!P0 BRA `(.L_x_11) ;  /* 0x0000000000508947 */ /* 0x000fea0003800000 */
[----:B-1----:R-:W-:Y:S02]  /*58f0*/  SHF.R.U64 R3, R20, 0x10, R21 ;  /* 0x0000001014037819 */ /* 0x002fe40000001215 */
[----:B------:R-:W-:-:S03]  /*5900*/  ISETP.NE.AND P0, PT, R2, 0x3, PT ;  /* 0x000000030200780c */ /* 0x000fc60003f05270 */
[----:B------:R2:W-:Y:S10]  /*5910*/  STG.E.U8 desc[UR24][R14.64+0x2], R3 ;  /* 0x000002030e007986 */ /* 0x0005f4000c101118 */
[----:B------:R-:W-:Y:S05]  /*5920*/  @!P0 BRA `(.L_x_11) ;  /* 0x0000000000408947 */ /* 0x000fea0003800000 */
[----:B--2---:R-:W-:Y:S02]  /*5930*/  SHF.R.U64 R3, R20, 0x18, R21 ;  /* 0x0000001814037819 */ /* 0x004fe40000001215 */
[----:B------:R-:W-:-:S03]  /*5940*/  ISETP.NE.AND P0, PT, R2, 0x4, PT ;  /* 0x000000040200780c */ /* 0x000fc60003f05270 */
[----:B------:R3:W-:Y:S10]  /*5950*/  STG.E.U8 desc[UR24][R14.64+0x3], R3 ;  /* 0x000003030e007986 */ /* 0x0007f4000c101118 */
[----:B------:R-:W-:Y:S05]  /*5960*/  @!P0 BRA `(.L_x_11) ;  /* 0x0000000000308947 */ /* 0x000fea0003800000 */
[----:B------:R4:W-:Y:S01]  /*5970*/  STG.E.U8 desc[UR24][R14.64+0x4], R21 ;  /* 0x000004150e007986 */ /* 0x0009e2000c101118 */
[----:B------:R-:W-:-:S13]  /*5980*/  ISETP.NE.AND P0, PT, R2, 0x5, PT ;  /* 0x000000050200780c */ /* 0x000fda0003f05270 */
[----:B----4-:R-:W-:Y:S05]  /*5990*/  @!P0 BRA `(.L_x_11) ;  /* 0x0000000000248947 */ /* 0x010fea0003800000 */
[----:B---3--:R-:W-:Y:S02]  /*59a0*/  SHF.R.U32.HI R3, RZ, 0x8, R21 ;  /* 0x00000008ff037819 */ /* 0x008fe40000011615 */
[----:B------:R-:W-:-:S03]  /*59b0*/  ISETP.NE.AND P0, PT, R2, 0x6, PT ;  /* 0x000000060200780c */ /* 0x000fc60003f05270 */
[----:B------:R4:W-:Y:S10]  /*59c0*/  STG.E.U8 desc[UR24][R14.64+0x5], R3 ;  /* 0x000005030e007986 */ /* 0x0009f4000c101118 */
[----:B------:R-:W-:Y:S05]  /*59d0*/  @!P0 BRA `(.L_x_11) ;  /* 0x0000000000148947 */ /* 0x000fea0003800000 */
[----:B------:R-:W-:Y:S02]  /*59e0*/  ISETP.NE.AND P0, PT, R2, 0x7, PT ;  /* 0x000000070200780c */ /* 0x000fe40003f05270 */
[----:B------:R-:W-:-:S05]  /*59f0*/  SHF.R.U32.HI R23, RZ, 0x10, R21 ;  /* 0x00000010ff177819 */ /* 0x000fca0000011615 */
[----:B------:R1:W-:Y:S06]  /*5a00*/  STG.E.U8 desc[UR24][R14.64+0x6], R23 ;  /* 0x000006170e007986 */ /* 0x0003ec000c101118 */
[----:B----4-:R-:W-:-:S05]  /*5a10*/  @P0 SHF.R.U32.HI R3, RZ, 0x18, R21 ;  /* 0x00000018ff030819 */ /* 0x010fca0000011615 */
[----:B------:R1:W-:Y:S02]  /*5a20*/  @P0 STG.E.U8 desc[UR24][R14.64+0x7], R3 ;  /* 0x000007030e000986 */ /* 0x0003e4000c101118 */
.L_x_11:
[----:B------:R-:W-:Y:S05]  /*5a30*/  BSYNC.RECONVERGENT B2 ;  /* 0x0000000000027941 */ /* 0x000fea0003800200 */
.L_x_10:
[----:B------:R-:W-:-:S13]  /*5a40*/  ISETP.GE.U32.AND P0, PT, R17, R22, PT ;  /* 0x000000161100720c */ /* 0x000fda0003f06070 */
[----:B------:R-:W-:Y:S05]  /*5a50*/  @!P0 BRA `(.L_x_2) ;  /* 0x0000002c002c8947 */ /* 0x000fea0003800000 */
[----:B01234-:R-:W-:Y:S02]  /*5a60*/  LOP3.LUT R14, R9, R4, RZ, 0x3c, !PT ;  /* 0x00000004090e7212 */ /* 0x01ffe400078e3cff */
[----:B------:R-:W-:Y:S02]  /*5a70*/  LOP3.LUT R3, R8, 0xf0, R5, 0x96, !PT ;  /* 0x000000f008037812 */ /* 0x000fe400078e9605 */
[----:B------:R-:W-:Y:S02]  /*5a80*/  LOP3.LUT R17, R19, 0x1, RZ, 0x3c, !PT ;  /* 0x0000000113117812 */ /* 0x000fe400078e3cff */
        /* <DEDUP_REMOVED lines=11> */
[----:B------:R-:W-:Y:S02]  /*5b40*/  LOP3.LUT R12, R10, R19, RZ, 0x3c, !PT ;  /* 0x000000130a0c7212 */ /* 0x000fe400078e3cff */
[----:B------:R-:W-:Y:S02]  /*5b50*/  LOP3.LUT R17, R19, R13, R10, 0x74, !PT ;  /* 0x0000000d13117212 */ /* 0x000fe400078e740a */
[----:B------:R-:W-:Y:S02]  /*5b60*/  LOP3.LUT R14, R14, R21, R18, 0x96, !PT ;  /* 0x000000150e0e7212 */ /* 0x000fe400078e9612 */
[----:B------:R-:W-:-:S02]  /*5b70*/  LOP3.LUT R12, R12, R18, R13, 0xb4, !PT ;  /* 0x000000120c0c7212 */ /* 0x000fc400078eb40d */
[----:B------:R-:W-:Y:S02]  /*5b80*/  LOP3.LUT R10, R3, R8, RZ, 0x3c, !PT ;  /* 0x00000008030a7212 */ /* 0x000fe400078e3cff */
[----:B------:R-:W-:Y:S02]  /*5b90*/  LOP3.LUT R3, R17, R14, RZ, 0x3c, !PT ;  /* 0x0000000e11037212 */ /* 0x000fe400078e3cff */
[----:B------:R-:W-:Y:S02]  /*5ba0*/  LOP3.LUT R16, R19, R21, R18, 0x90, !PT ;  /* 0x0000001513107212 */ /* 0x000fe400078e9012 */
[----:B------:R-:W-:Y:S02]  /*5bb0*/  LOP3.LUT R23, RZ, R11, RZ, 0x33, !PT ;  /* 0x0000000bff177212 */ /* 0x000fe400078e33ff */
[----:B------:R-:W-:Y:S02]  /*5bc0*/  LOP3.LUT R26, RZ, R12, RZ, 0x33, !PT ;  /* 0x0000000cff1a7212 */ /* 0x000fe400078e33ff */
[----:B------:R-:W-:-:S02]  /*5bd0*/  LOP3.LUT R15, R13, R18, R21, 0xb2, !PT ;  /* 0x000000120d0f7212 */ /* 0x000fc400078eb215 */
[C-C-:B------:R-:W-:Y:S02]  /*5be0*/  SHF.L.W.U32.HI R24, R10.reuse, 0x3, R3.reuse ;  /* 0x000000030a187819 */ /* 0x140fe40000010e03 */
[----:B------:R-:W-:Y:S02]  /*5bf0*/  SHF.L.W.U32.HI R19, R10, 0x19, R3 ;  /* 0x000000190a137819 */ /* 0x000fe40000010e03 */
[----:B------:R-:W-:Y:S02]  /*5c00*/  LOP3.LUT R18, R16, R13, R18, 0x96, !PT ;  /* 0x0000000d10127212 */ /* 0x000fe400078e9612 */
[C-C-:B------:R-:W-:Y:S02]  /*5c10*/  SHF.L.W.U32.HI R17, R3.reuse, 0x3, R10.reuse ;  /* 0x0000000303117819 */ /* 0x140fe40000010e0a */
[----:B------:R-:W-:Y:S02]  /*5c20*/  SHF.L.W.U32.HI R21, R3, 0x19, R10 ;  /* 0x0000001903157819 */ /* 0x000fe40000010e0a */
[----:B------:R-:W-:-:S02]  /*5c30*/  SHF.L.W.U32.HI R13, R26, 0x1f, R23 ;  /* 0x0000001f1a0d7819 */ /* 0x000fc40000010e17 */
[C-C-:B------:R-:W-:Y:S02]  /*5c40*/  SHF.L.W.U32.HI R22, R23.reuse, 0x1f, R26.reuse ;  /* 0x0000001f17167819 */ /* 0x140fe40000010e1a */
[----:B------:R-:W-:Y:S02]  /*5c50*/  SHF.L.W.U32.HI R16, R26, 0x1a, R23 ;  /* 0x0000001a1a107819 */ /* 0x000fe40000010e17 */
[----:B------:R-:W-:Y:S02]  /*5c60*/  SHF.L.W.U32.HI R23, R23, 0x1a, R26 ;  /* 0x0000001a17177819 */ /* 0x000fe40000010e1a */
[----:B------:R-:W-:Y:S02]  /*5c70*/  LOP3.LUT R3, R3, R19, R24, 0x96, !PT ;  /* 0x0000001303037212 */ /* 0x000fe400078e9618 */
[----:B------:R-:W-:Y:S02]  /*5c80*/  LOP3.LUT R24, R8, R9, RZ, 0x3c, !PT ;  /* 0x0000000908187212 */ /* 0x000fe400078e3cff */
[----:B------:R-:W-:-:S02]  /*5c90*/  LOP3.LUT R25, R14, R18, RZ, 0x3c, !PT ;  /* 0x000000120e197212 */ /* 0x000fc400078e3cff */
        /* <DEDUP_REMOVED lines=8> */
[----:B------:R-:W-:Y:S02]  /*5d20*/  SHF.L.W.U32.HI R26, R9, 0x19, R18 ;  /* 0x00000019091a7819 */ /* 0x000fe40000010e12 */
[----:B------:R-:W-:Y:S02]  /*5d30*/  SHF.L.W.U32.HI R11, R18, 0x17, R9 ;  /* 0x00000017120b7819 */ /* 0x000fe40000010e09 */
[----:B------:R-:W-:Y:S02]  /*5d40*/  LOP3.LUT R16, R12, R16, R13, 0x69, !PT ;  /* 0x000000100c107212 */ /* 0x000fe400078e690d */
[----:B------:R-:W-:-:S02]  /*5d50*/  LOP3.LUT R24, R24, R21, RZ, 0x3c, !PT ;  /* 0x0000001518187212 */ /* 0x000fc400078e3cff */
[----:B------:R-:W-:Y:S02]  /*5d60*/  LOP3.LUT R19, R22, R19, RZ, 0x3c, !PT ;  /* 0x0000001316137212 */ /* 0x000fe400078e3cff */
[----:B------:R-:W-:Y:S02]  /*5d70*/  SHF.L.W.U32.HI R25, R18, 0x19, R9 ;  /* 0x0000001912197819 */ /* 0x000fe40000010e09 */
[----:B------:R-:W-:Y:S02]  /*5d80*/  SHF.L.W.U32.HI R12, R9, 0x17, R18 ;  /* 0x00000017090c7819 */ /* 0x000fe40000010e12 */
[C-C-:B------:R-:W-:Y:S02]  /*5d90*/  SHF.L.W.U32.HI R13, R20.reuse, 0x16, R15.reuse ;  /* 0x00000016140d7819 */ /* 0x140fe40000010e0f */
[----:B------:R-:W-:Y:S02]  /*5da0*/  SHF.L.W.U32.HI R23, R20, 0xf, R15 ;  /* 0x0000000f14177819 */ /* 0x000fe40000010e0f */
[----:B------:R-:W-:-:S02]  /*5db0*/  SHF.L.W.U32.HI R22, R15, 0x16, R20 ;  /* 0x000000160f167819 */ /* 0x000fc40000010e14 */
[----:B------:R-:W-:Y:S02]  /*5dc0*/  SHF.L.W.U32.HI R21, R15, 0xf, R20 ;  /* 0x0000000f0f157819 */ /* 0x000fe40000010e14 */
[----:B------:R-:W-:Y:S02]  /*5dd0*/  LOP3.LUT R11, R9, R11, R26, 0x96, !PT ;  /* 0x0000000b090b7212 */ /* 0x000fe400078e961a */
[----:B------:R-:W-:Y:S02]  /*5de0*/  LOP3.LUT R8, R24, R8, R9, 0x96, !PT ;  /* 0x0000000818087212 */ /* 0x000fe400078e9609 */
[----:B------:R-:W-:Y:S02]  /*5df0*/  LOP3.LUT R12, R18, R12, R25, 0x96, !PT ;  /* 0x0000000c120c7212 */ /* 0x000fe400078e9619 */
[----:B------:R-:W-:Y:S02]  /*5e00*/  LOP3.LUT R19, R19, R14, R18, 0x96, !PT ;  /* 0x0000000e13137212 */ /* 0x000fe400078e9612 */
[----:B------:R-:W-:-:S02]  /*5e10*/  LOP3.LUT R20, R20, R23, R13, 0x96, !PT ;  /* 0x0000001714147212 */ /* 0x000fc400078e960d */
[----:B------:R-:W-:Y:S02]  /*5e20*/  LOP3.LUT R13, R15, R21, R22, 0x96, !PT ;  /* 0x000000150f0d7212 */ /* 0x000fe400078e9616 */
[----:B------:R-:W-:Y:S02]  /*5e30*/  LOP3.LUT R9, R17, 0xe1, RZ, 0x3c, !PT ;  /* 0x000000e111097812 */ /* 0x000fe400078e3cff */
[----:B------:R-:W-:Y:S02]  /*5e40*/  LOP3.LUT R15, R8, R11, RZ, 0x3c, !PT ;  /* 0x0000000b080f7212 */ /* 0x000fe400078e3cff */
[----:B------:R-:W-:Y:S02]  /*5e50*/  LOP3.LUT R22, R19, R12, RZ, 0x3c, !PT ;  /* 0x0000000c13167212 */ /* 0x000fe400078e3cff */
[----:B------:R-:W-:Y:S02]  /*5e60*/  LOP3.LUT R8, R9, R10, RZ, 0x3c, !PT ;  /* 0x0000000a09087212 */ /* 0x000fe400078e3cff */
[----:B------:R-:W-:-:S02]  /*5e70*/  LOP3.LUT R18, R10, R20, R9, 0x74, !PT ;  /* 0x000000140a127212 */ /* 0x000fc400078e7409 */
[----:B------:R-:W-:Y:S02]  /*5e80*/  LOP3.LUT R14, R16, R3, RZ, 0x3c, !PT ;  /* 0x00000003100e7212 */ /* 0x000fe400078e3cff */
[----:B------:R-:W-:Y:S02]  /*5e90*/  LOP3.LUT R9, R15, R9, R10, 0xb4, !PT ;  /* 0x000000090f097212 */ /* 0x000fe400078eb40a */
[----:B------:R-:W-:Y:S02]  /*5ea0*/  LOP3.LUT R21, R10, R15, RZ, 0x30, !PT ;  /* 0x0000000f0a157212 */ /* 0x000fe400078e30ff */
[----:B------:R-:W-:Y:S02]  /*5eb0*/  LOP3.LUT R17, R3, R13, R16, 0x74, !PT ;  /* 0x0000000d03117212 */ /* 0x000fe400078e7410 */
[----:B------:R-:W-:Y:S02]  /*5ec0*/  LOP3.LUT R10, R22, R16, R3, 0xb4, !PT ;  /* 0x00000010160a7212 */ /* 0x000fe400078eb403 */
[----:B------:R-:W-:-:S02]  /*5ed0*/  LOP3.LUT R8, R8, R11, R20, 0xb4, !PT ;  /* 0x0000000b08087212 */ /* 0x000fc400078eb414 */
[----:B------:R-:W-:Y:S02]  /*5ee0*/  LOP3.LUT R15, R20, R15, R11, 0x74, !PT ;  /* 0x0000000f140f7212 */ /* 0x000fe400078e740b */
[----:B------:R-:W-:Y:S02]  /*5ef0*/  LOP3.LUT R14, R14, R12, R13, 0xb4, !PT ;  /* 0x0000000c0e0e7212 */ /* 0x000fe400078eb40d */
[----:B------:R-:W-:Y:S02]  /*5f00*/  LOP3.LUT R19, R13, R22, R12, 0x74, !PT ;  /* 0x000000160d137212 */ /* 0x000fe400078e740c */
[----:B------:R-:W-:Y:S02]  /*5f10*/  LOP3.LUT R18, R18, R9, RZ, 0x3c, !PT ;  /* 0x0000000912127212 */ /* 0x000fe400078e3cff */
[----:B------:R-:W-:Y:S02]  /*5f20*/  LOP3.LUT R17, R17, R10, RZ, 0x3c, !PT ;  /* 0x0000000a11117212 */ /* 0x000fe400078e3cff */
[----:B------:R-:W-:-:S02]  /*5f30*/  LOP3.LUT R16, R21, R20, R11, 0x96, !PT ;  /* 0x0000001415107212 */ /* 0x000fc400078e960b */
[----:B------:R-:W-:Y:S02]  /*5f40*/  LOP3.LUT R20, R15, R8, RZ, 0x3c, !PT ;  /* 0x000000080f147212 */ /* 0x000fe400078e3cff */
[----:B------:R-:W-:Y:S02]  /*5f50*/  LOP3.LUT R15, R19, R14, RZ, 0x3c, !PT ;  /* 0x0000000e130f7212 */ /* 0x000fe400078e3cff */
[----:B------:R-:W-:Y:S02]  /*5f60*/  LOP3.LUT R3, R3, R22, RZ, 0x30, !PT ;  /* 0x0000001603037212 */ /* 0x000fe400078e30ff */
[C-C-:B------:R-:W-:Y:S02]  /*5f70*/  SHF.L.W.U32.HI R11, R17.reuse, 0x3, R18.reuse ;  /* 0x00000003110b7819 */ /* 0x140fe40000010e12 */
[----:B------:R-:W-:Y:S02]  /*5f80*/  SHF.L.W.U32.HI R21, R17, 0x19, R18 ;  /* 0x0000001911157819 */ /* 0x000fe40000010e12 */
[----:B------:R-:W-:-:S02]  /*5f90*/  SHF.L.W.U32.HI R22, R18, 0x3, R17 ;  /* 0x0000000312167819 */ /* 0x000fc40000010e11 */
[----:B------:R-:W-:Y:S02]  /*5fa0*/  SHF.L.W.U32.HI R19, R18, 0x19, R17 ;  /* 0x0000001912137819 */ /* 0x000fe40000010e11 */
[C-C-:B------:R-:W-:Y:S02]  /*5fb0*/  SHF.L.W.U32.HI R23, R20.reuse, 0x16, R15.reuse ;  /* 0x0000001614177819 */ /* 0x140fe40000010e0f */
[----:B------:R-:W-:Y:S02]  /*5fc0*/  SHF.L.W.U32.HI R24, R20, 0xf, R15 ;  /* 0x0000000f14187819 */ /* 0x000fe40000010e0f */
[----:B------:R-:W-:Y:S02]  /*5fd0*/  LOP3.LUT R3, R3, R13, R12, 0x96, !PT ;  /* 0x0000000d03037212 */ /* 0x000fe400078e960c */
[----:B------:R-:W-:Y:S02]  /*5fe0*/  LOP3.LUT R18, R18, R21, R11, 0x96, !PT ;  /* 0x0000001512127212 */ /* 0x000fe400078e960b */
[----:B------:R-:W-:-:S02]  /*5ff0*/  LOP3.LUT R11, R17, R19, R22, 0x96, !PT ;  /* 0x00000013110b7212 */ /* 0x000fc400078e9616 */
[----:B------:R-:W-:Y:S02]  /*6000*/  LOP3.LUT R22, RZ, R14, RZ, 0x33, !PT ;  /* 0x0000000eff167212 */ /* 0x000fe400078e33ff */
[----:B------:R-:W-:Y:S02]  /*6010*/  LOP3.LUT R17, RZ, R8, RZ, 0x33, !PT ;  /* 0x00000008ff117212 */ /* 0x000fe400078e33ff */
[----:B------:R-:W-:Y:S02]  /*6020*/  LOP3.LUT R13, R20, R24, R23, 0x96, !PT ;  /* 0x00000018140d7212 */ /* 0x000fe400078e9617 */
[C-C-:B------:R-:W-:Y:S02]  /*6030*/  SHF.L.W.U32.HI R12, R15.reuse, 0x16, R20.reuse ;  /* 0x000000160f0c7819 */ /* 0x140fe40000010e14 */
[----:B------:R-:W-:Y:S02]  /*6040*/  SHF.L.W.U32.HI R21, R15, 0xf, R20 ;  /* 0x0000000f0f157819 */ /* 0x000fe40000010e14 */
[----:B------:R-:W-:-:S02]  /*6050*/  LOP3.LUT R26, R9, R16, RZ, 0x3c, !PT ;  /* 0x00000010091a7212 */ /* 0x000fc400078e3cff */
[----:B------:R-:W-:Y:S02]  /*6060*/  LOP3.LUT R23, R10, R3, RZ, 0x3c, !PT ;  /* 0x000000030a177212 */ /* 0x000fe400078e3cff */
[C-C-:B------:R-:W-:Y:S02]  /*6070*/  SHF.L.W.U32.HI R19, R22.reuse, 0x1f, R17.reuse ;  /* 0x0000001f16137819 */ /* 0x140fe40000010e11 */
[----:B------:R-:W-:Y:S02]  /*6080*/  SHF.L.W.U32.HI R20, R22, 0x1a, R17 ;  /* 0x0000001a16147819 */ /* 0x000fe40000010e11 */
        /* <DEDUP_REMOVED lines=8> */
[----:B------:R-:W-:-:S02]  /*6110*/  SHF.L.W.U32.HI R23, R16, 0x19, R3 ;  /* 0x0000001910177819 */ /* 0x000fc40000010e03 */
[C-C-:B------:R-:W-:Y:S02]  /*6120*/  SHF.L.W.U32.HI R20, R3.reuse, 0x17, R16.reuse ;  /* 0x0000001703147819 */ /* 0x140fe40000010e10 */
[----:B------:R-:W-:Y:S02]  /*6130*/  LOP3.LUT R26, R26, R21, RZ, 0x3c, !PT ;  /* 0x000000151a1a7212 */ /* 0x000fe400078e3cff */
[----:B------:R-:W-:Y:S02]  /*6140*/  LOP3.LUT R19, R8, R17, R19, 0x69, !PT ;  /* 0x0000001108137212 */ /* 0x000fe400078e6913 */
[----:B------:R-:W-:Y:S02]  /*6150*/  LOP3.LUT R20, R16, R20, R23, 0x96, !PT ;  /* 0x0000001410147212 */ /* 0x000fe400078e9617 */
[--C-:B------:R-:W-:Y:S02]  /*6160*/  LOP3.LUT R17, R26, R9, R16.reuse, 0x96, !PT ;  /* 0x000000091a117212 */ /* 0x100fe400078e9610 */
[----:B------:R-:W-:-:S02]  /*6170*/  SHF.L.W.U32.HI R22, R3, 0x19, R16 ;  /* 0x0000001903167819 */ /* 0x000fc40000010e10 */
[--C-:B------:R-:W-:Y:S02]  /*6180*/  SHF.L.W.U32.HI R21, R16, 0x17, R3.reuse ;  /* 0x0000001710157819 */ /* 0x100fe40000010e03 */
[----:B------:R-:W-:Y:S02]  /*6190*/  LOP3.LUT R24, R15, R24, RZ, 0x3c, !PT ;  /* 0x000000180f187212 */ /* 0x000fe400078e3cff */
[----:B------:R-:W-:Y:S02]  /*61a0*/  LOP3.LUT R19, R19, 0xd2, RZ, 0x3c, !PT ;  /* 0x000000d213137812 */ /* 0x000fe400078e3cff */
[----:B------:R-:W-:Y:S02]  /*61b0*/  LOP3.LUT R17, R17, R20, RZ, 0x3c, !PT ;  /* 0x0000001411117212 */ /* 0x000fe400078e3cff */
[----:B------:R-:W-:Y:S02]  /*61c0*/  LOP3.LUT R15, R3, R21, R22, 0x96, !PT ;  /* 0x00000015030f7212 */ /* 0x000fe400078e9616 */
[----:B------:R-:W-:-:S02]  /*61d0*/  LOP3.LUT R22, R24, R10, R3, 0x96, !PT ;  /* 0x0000000a18167212 */ /* 0x000fc400078e9603 */
[----:B------:R-:W-:Y:S02]  /*61e0*/  LOP3.LUT R8, R19, R18, RZ, 0x3c, !PT ;  /* 0x0000001213087212 */ /* 0x000fe400078e3cff */
[----:B------:R-:W-:Y:S02]  /*61f0*/  LOP3.LUT R10, R18, R17, RZ, 0x30, !PT ;  /* 0x00000011120a7212 */ /* 0x000fe400078e30ff */
[----:B------:R-:W-:Y:S02]  /*6200*/  LOP3.LUT R9, R14, R11, RZ, 0x3c, !PT ;  /* 0x0000000b0e097212 */ /* 0x000fe400078e3cff */
[----:B------:R-:W-:Y:S02]  /*6210*/  LOP3.LUT R16, R18, R13, R19, 0x74, !PT ;  /* 0x0000000d12107212 */ /* 0x000fe400078e7413 */
[----:B------:R-:W-:Y:S02]  /*6220*/  LOP3.LUT R3, R17, R19, R18, 0xb4, !PT ;  /* 0x0000001311037212 */ /* 0x000fe400078eb412 */
[----:B------:R-:W-:-:S02]  /*6230*/  LOP3.LUT R18, R22, R15, RZ, 0x3c, !PT ;  /* 0x0000000f16127212 */ /* 0x000fc400078e3cff */
[----:B------:R-:W-:Y:S02]  /*6240*/  LOP3.LUT R8, R8, R20, R13, 0xb4, !PT ;  /* 0x0000001408087212 */ /* 0x000fe400078eb40d */
[--C-:B------:R-:W-:Y:S02]  /*6250*/  LOP3.LUT R17, R13, R17, R20.reuse, 0x74, !PT ;  /* 0x000000110d117212 */ /* 0x100fe400078e7414 */
[----:B------:R-:W-:Y:S02]  /*6260*/  LOP3.LUT R10, R10, R13, R20, 0x96, !PT ;  /* 0x0000000d0a0a7212 */ /* 0x000fe400078e9614 */
[----:B------:R-:W-:Y:S02]  /*6270*/  LOP3.LUT R13, R9, R15, R12, 0xb4, !PT ;  /* 0x0000000f090d7212 */ /* 0x000fe400078eb40c */
[----:B------:R-:W-:Y:S02]  /*6280*/  LOP3.LUT R22, R11, R12, R14, 0x74, !PT ;  /* 0x0000000c0b167212 */ /* 0x000fe400078e740e */
[----:B------:R-:W-:-:S02]  /*6290*/  LOP3.LUT R9, R18, R14, R11, 0xb4, !PT ;  /* 0x0000000e12097212 */ /* 0x000fc400078eb40b */
[-C--:B------:R-:W-:Y:S02]  /*62a0*/  LOP3.LUT R11, R11, R18.reuse, RZ, 0x30, !PT ;  /* 0x000000120b0b7212 */ /* 0x080fe400078e30ff */
[--C-:B------:R-:W-:Y:S02]  /*62b0*/  LOP3.LUT R20, R12, R18, R15.reuse, 0x74, !PT ;  /* 0x000000120c147212 */ /* 0x100fe400078e740f */
[----:B------:R-:W-:Y:S02]  /*62c0*/  LOP3.LUT R21, RZ, R13, RZ, 0x33, !PT ;  /* 0x0000000dff157212 */ /* 0x000fe400078e33ff */
[----:B------:R-:W-:Y:S02]  /*62d0*/  LOP3.LUT R18, RZ, R8, RZ, 0x33, !PT ;  /* 0x00000008ff127212 */ /* 0x000fe400078e33ff */
[----:B------:R-:W-:Y:S02]  /*62e0*/  LOP3.LUT R11, R11, R12, R15, 0x96, !PT ;  /* 0x0000000c0b0b7212 */ /* 0x000fe400078e960f */
[----:B------:R-:W-:-:S02]  /*62f0*/  LOP3.LUT R19, R16, R3, RZ, 0x3c, !PT ;  /* 0x0000000310137212 */ /* 0x000fc400078e3cff */
[----:B------:R-:W-:Y:S02]  /*6300*/  LOP3.LUT R12, R22, R9, RZ, 0x3c, !PT ;  /* 0x00000009160c7212 */ /* 0x000fe400078e3cff */
[C-C-:B------:R-:W-:Y:S02]  /*6310*/  SHF.L.W.U32.HI R24, R21.reuse, 0x1f, R18.reuse ;  /* 0x0000001f15187819 */ /* 0x140fe40000010e12 */
[----:B------:R-:W-:Y:S02]  /*6320*/  SHF.L.W.U32.HI R23, R21, 0x1a, R18 ;  /* 0x0000001a15177819 */ /* 0x000fe40000010e12 */
[C-C-:B------:R-:W-:Y:S02]  /*6330*/  SHF.L.W.U32.HI R14, R18.reuse, 0x1f, R21.reuse ;  /* 0x0000001f120e7819 */ /* 0x140fe40000010e15 */
[----:B------:R-:W-:Y:S02]  /*6340*/  SHF.L.W.U32.HI R15, R18, 0x1a, R21 ;  /* 0x0000001a120f7819 */ /* 0x000fe40000010e15 */
        /* <DEDUP_REMOVED lines=10> */
[----:B------:R-:W-:Y:S02]  /*63f0*/  SHF.L.W.U32.HI R22, R18, 0xf, R17 ;  /* 0x0000000f12167819 */ /* 0x000fe40000010e11 */
[----:B------:R-:W-:Y:S02]  /*6400*/  LOP3.LUT R23, R3, R10, RZ, 0x3c, !PT ;  /* 0x0000000a03177212 */ /* 0x000fe400078e3cff */
[----:B------:R-:W-:-:S02]  /*6410*/  LOP3.LUT R24, R9, R11, RZ, 0x3c, !PT ;  /* 0x0000000b09187212 */ /* 0x000fc400078e3cff */
[C-C-:B------:R-:W-:Y:S02]  /*6420*/  SHF.L.W.U32.HI R20, R17.reuse, 0x16, R18.reuse ;  /* 0x0000001611147819 */ /* 0x140fe40000010e12 */
[----:B------:R-:W-:Y:S02]  /*6430*/  SHF.L.W.U32.HI R19, R17, 0xf, R18 ;  /* 0x0000000f11137819 */ /* 0x000fe40000010e12 */
[----:B------:R-:W-:Y:S02]  /*6440*/  LOP3.LUT R18, R18, R22, R21, 0x96, !PT ;  /* 0x0000001612127212 */ /* 0x000fe400078e9615 */
[C-C-:B------:R-:W-:Y:S02]  /*6450*/  SHF.L.W.U32.HI R21, R23.reuse, 0xd, R24.reuse ;  /* 0x0000000d17157819 */ /* 0x140fe40000010e18 */
[----:B------:R-:W-:Y:S02]  /*6460*/  SHF.L.W.U32.HI R22, R23, 0x4, R24 ;  /* 0x0000000417167819 */ /* 0x000fe40000010e18 */
[----:B------:R-:W-:-:S02]  /*6470*/  LOP3.LUT R19, R17, R19, R20, 0x96, !PT ;  /* 0x0000001311137212 */ /* 0x000fc400078e9614 */
[C-C-:B------:R-:W-:Y:S02]  /*6480*/  SHF.L.W.U32.HI R17, R24.reuse, 0xd, R23.reuse ;  /* 0x0000000d18117819 */ /* 0x140fe40000010e17 */
[----:B------:R-:W-:Y:S02]  /*6490*/  SHF.L.W.U32.HI R20, R24, 0x4, R23 ;  /* 0x0000000418147819 */ /* 0x000fe40000010e17 */
[----:B------:R-:W-:Y:S02]  /*64a0*/  SHF.L.W.U32.HI R23, R10, 0x19, R11 ;  /* 0x000000190a177819 */ /* 0x000fe40000010e0b */
[----:B------:R-:W-:Y:S02]  /*64b0*/  SHF.L.W.U32.HI R24, R11, 0x17, R10 ;  /* 0x000000170b187819 */ /* 0x000fe40000010e0a */
[----:B------:R-:W-:Y:S02]  /*64c0*/  LOP3.LUT R22, R22, R21, RZ, 0x3c, !PT ;  /* 0x0000001516167212 */ /* 0x000fe400078e3cff */
[----:B------:R-:W-:-:S02]  /*64d0*/  LOP3.LUT R15, R8, R15, R14, 0x69, !PT ;  /* 0x0000000f080f7212 */ /* 0x000fc400078e690e */
[----:B------:R-:W-:Y:S02]  /*64e0*/  LOP3.LUT R8, R10, R24, R23, 0x96, !PT ;  /* 0x000000180a087212 */ /* 0x000fe400078e9617 */
[--C-:B------:R-:W-:Y:S02]  /*64f0*/  LOP3.LUT R3, R22, R3, R10.reuse, 0x96, !PT ;  /* 0x0000000316037212 */ /* 0x100fe400078e960a */
[----:B------:R-:W-:Y:S02]  /*6500*/  SHF.L.W.U32.HI R14, R11, 0x19, R10 ;  /* 0x000000190b0e7819 */ /* 0x000fe40000010e0a */
[----:B------:R-:W-:Y:S02]  /*6510*/  SHF.L.W.U32.HI R21, R10, 0x17, R11 ;  /* 0x000000170a157819 */ /* 0x000fe40000010e0b */
[----:B------:R-:W-:Y:S02]  /*6520*/  LOP3.LUT R20, R20, R17, RZ, 0x3c, !PT ;  /* 0x0000001114147212 */ /* 0x000fe400078e3cff */
[----:B------:R-:W-:-:S02]  /*6530*/  LOP3.LUT R23, R15, 0xc3, RZ, 0x3c, !PT ;  /* 0x000000c30f177812 */ /* 0x000fc400078e3cff */
[----:B------:R-:W-:Y:S02]  /*6540*/  LOP3.LUT R3, R3, R8, RZ, 0x3c, !PT ;  /* 0x0000000803037212 */ /* 0x000fe400078e3cff */
[----:B------:R-:W-:Y:S02]  /*6550*/  LOP3.LUT R21, R11, R21, R14, 0x96, !PT ;  /* 0x000000150b157212 */ /* 0x000fe400078e960e */
[----:B------:R-:W-:Y:S02]  /*6560*/  LOP3.LUT R14, R20, R9, R11, 0x96, !PT ;  /* 0x00000009140e7212 */ /* 0x000fe400078e960b */
[----:B------:R-:W-:Y:S02]  /*6570*/  LOP3.LUT R17, R23, R16, RZ, 0x3c, !PT ;  /* 0x0000001017117212 */ /* 0x000fe400078e3cff */
[----:B------:R-:W-:Y:S02]  /*6580*/  LOP3.LUT R10, R16, R19, R23, 0x74, !PT ;  /* 0x00000013100a7212 */ /* 0x000fe400078e7417 */
[----:B------:R-:W-:-:S02]  /*6590*/  LOP3.LUT R9, R3, R23, R16, 0xb4, !PT ;  /* 0x0000001703097212 */ /* 0x000fc400078eb410 */
[----:B------:R-:W-:Y:S02]  /*65a0*/  LOP3.LUT R16, R16, R3, RZ, 0x30, !PT ;  /* 0x0000000310107212 */ /* 0x000fe400078e30ff */
[----:B------:R-:W-:Y:S02]  /*65b0*/  LOP3.LUT R11, R14, R21, RZ, 0x3c, !PT ;  /* 0x000000150e0b7212 */ /* 0x000fe400078e3cff */
[----:B------:R-:W-:Y:S02]  /*65c0*/  LOP3.LUT R17, R17, R8, R19, 0xb4, !PT ;  /* 0x0000000811117212 */ /* 0x000fe400078eb413 */
[--C-:B------:R-:W-:Y:S02]  /*65d0*/  LOP3.LUT R14, R19, R3, R8.reuse, 0x74, !PT ;  /* 0x00000003130e7212 */ /* 0x100fe400078e7408 */
[----:B------:R-:W-:Y:S02]  /*65e0*/  LOP3.LUT R16, R16, R19, R8, 0x96, !PT ;  /* 0x0000001310107212 */ /* 0x000fe400078e9608 */
        /* <DEDUP_REMOVED lines=10> */
[----:B------:R-:W-:Y:S02]  /*6690*/  LOP3.LUT R19, R8, R15, RZ, 0x3c, !PT ;  /* 0x0000000f08137212 */ /* 0x000fe400078e3cff */
        /* <DEDUP_REMOVED lines=8> */
[C-C-:B------:R-:W-:Y:S02]  /*6720*/  SHF.L.W.U32.HI R3, R19.reuse, 0x16, R18.reuse ;  /* 0x0000001613037819 */ /* 0x140fe40000010e12 */
[----:B------:R-:W-:Y:S02]  /*6730*/  SHF.L.W.U32.HI R10, R19, 0xf, R18 ;  /* 0x0000000f130a7819 */ /* 0x000fe40000010e12 */
[----:B------:R-:W-:Y:S02]  /*6740*/  LOP3.LUT R11, R18, R12, R11, 0x96, !PT ;  /* 0x0000000c120b7212 */ /* 0x000fe400078e960b */
[----:B------:R-:W-:Y:S02]  /*6750*/  LOP3.LUT R25, R9, R16, RZ, 0x3c, !PT ;  /* 0x0000001009197212 */ /* 0x000fe400078e3cff */
[----:B------:R-:W-:Y:S02]  /*6760*/  LOP3.LUT R22, R13, R21, RZ, 0x3c, !PT ;  /* 0x000000150d167212 */ /* 0x000fe400078e3cff */
[----:B------:R-:W-:-:S02]  /*6770*/  LOP3.LUT R3, R19, R10, R3, 0x96, !PT ;  /* 0x0000000a13037212 */ /* 0x000fc400078e9603 */
[----:B------:R-:W-:Y:S02]  /*6780*/  SHF.L.W.U32.HI R19, R16, 0x19, R21 ;  /* 0x0000001910137819 */ /* 0x000fe40000010e15 */
[----:B------:R-:W-:Y:S02]  /*6790*/  SHF.L.W.U32.HI R12, R21, 0x17, R16 ;  /* 0x00000017150c7819 */ /* 0x000fe40000010e10 */
[C-C-:B------:R-:W-:Y:S02]  /*67a0*/  SHF.L.W.U32.HI R20, R22.reuse, 0xd, R25.reuse ;  /* 0x0000000d16147819 */ /* 0x140fe40000010e19 */
[----:B------:R-:W-:Y:S02]  /*67b0*/  SHF.L.W.U32.HI R23, R22, 0x4, R25 ;  /* 0x0000000416177819 */ /* 0x000fe40000010e19 */
[C-C-:B------:R-:W-:Y:S02]  /*67c0*/  SHF.L.W.U32.HI R18, R25.reuse, 0xd, R22.reuse ;  /* 0x0000000d19127819 */ /* 0x140fe40000010e16 */
[----:B------:R-:W-:-:S02]  /*67d0*/  SHF.L.W.U32.HI R25, R25, 0x4, R22 ;  /* 0x0000000419197819 */ /* 0x000fc40000010e16 */
[C---:B------:R-:W-:Y:S02]  /*67e0*/  LOP3.LUT R12, R16.reuse, R12, R19, 0x96, !PT ;  /* 0x0000000c100c7212 */ /* 0x040fe400078e9613 */
[C---:B------:R-:W-:Y:S02]  /*67f0*/  SHF.L.W.U32.HI R10, R21.reuse, 0x19, R16 ;  /* 0x00000019150a7819 */ /* 0x040fe40000010e10 */
[----:B------:R-:W-:Y:S02]  /*6800*/  SHF.L.W.U32.HI R24, R16, 0x17, R21 ;  /* 0x0000001710187819 */ /* 0x000fe40000010e15 */
[----:B------:R-:W-:Y:S02]  /*6810*/  LOP3.LUT R19, RZ, R17, RZ, 0x33, !PT ;  /* 0x00000011ff137212 */ /* 0x000fe400078e33ff */
[----:B------:R-:W-:Y:S02]  /*6820*/  LOP3.LUT R22, RZ, R15, RZ, 0x33, !PT ;  /* 0x0000000fff167212 */ /* 0x000fe400078e33ff */
[----:B------:R-:W-:-:S02]  /*6830*/  LOP3.LUT R10, R21, R24, R10, 0x96, !PT ;  /* 0x00000018150a7212 */ /* 0x000fc400078e960a */
[C-C-:B------:R-:W-:Y:S02]  /*6840*/  SHF.L.W.U32.HI R24, R22.reuse, 0x1f, R19.reuse ;  /* 0x0000001f16187819 */ /* 0x140fe40000010e13 */
[----:B------:R-:W-:Y:S02]  /*6850*/  SHF.L.W.U32.HI R26, R22, 0x1a, R19 ;  /* 0x0000001a161a7819 */ /* 0x000fe40000010e13 */
[----:B------:R-:W-:Y:S02]  /*6860*/  LOP3.LUT R25, R25, R18, RZ, 0x3c, !PT ;  /* 0x0000001219197212 */ /* 0x000fe400078e3cff */
[----:B------:R-:W-:Y:S02]  /*6870*/  LOP3.LUT R15, R15, R26, R24, 0x69, !PT ;  /* 0x0000001a0f0f7212 */ /* 0x000fe400078e6918 */
[C-C-:B------:R-:W-:Y:S02]  /*6880*/  SHF.L.W.U32.HI R24, R19.reuse, 0x1f, R22.reuse ;  /* 0x0000001f13187819 */ /* 0x140fe40000010e16 */
[----:B------:R-:W-:-:S02]  /*6890*/  SHF.L.W.U32.HI R19, R19, 0x1a, R22 ;  /* 0x0000001a13137819 */ /* 0x000fc40000010e16 */
[----:B------:R-:W-:Y:S02]  /*68a0*/  LOP3.LUT R20, R23, R20, RZ, 0x3c, !PT ;  /* 0x0000001417147212 */ /* 0x000fe400078e3cff */
[----:B------:R-:W-:Y:S02]  /*68b0*/  LOP3.LUT R19, R17, R19, R24, 0x69, !PT ;  /* 0x0000001311137212 */ /* 0x000fe400078e6918 */
[----:B------:R-:W-:Y:S02]  /*68c0*/  LOP3.LUT R27, R25, R9, R16, 0x96, !PT ;  /* 0x00000009191b7212 */ /* 0x000fe400078e9610 */
[----:B------:R-:W-:Y:S02]  /*68d0*/  LOP3.LUT R19, R19, 0xb4, RZ, 0x3c, !PT ;  /* 0x000000b413137812 */ /* 0x000fe400078e3cff */
[----:B------:R-:W-:Y:S02]  /*68e0*/  LOP3.LUT R22, R15, R8, RZ, 0x3c, !PT ;  /* 0x000000080f167212 */ /* 0x000fe400078e3cff */
[----:B------:R-:W-:-:S02]  /*68f0*/  LOP3.LUT R17, R19, R14, RZ, 0x3c, !PT ;  /* 0x0000000e13117212 */ /* 0x000fc400078e3cff */
[----:B------:R-:W-:Y:S02]  /*6900*/  LOP3.LUT R25, R20, R13, R21, 0x96, !PT ;  /* 0x0000000d14197212 */ /* 0x000fe400078e9615 */
[-C--:B------:R-:W-:Y:S02]  /*6910*/  LOP3.LUT R27, R27, R12.reuse, RZ, 0x3c, !PT ;  /* 0x0000000c1b1b7212 */ /* 0x080fe400078e3cff */
[----:B------:R-:W-:Y:S02]  /*6920*/  LOP3.LUT R17, R17, R12, R11, 0xb4, !PT ;  /* 0x0000000c11117212 */ /* 0x000fe400078eb40b */
[-C--:B------:R-:W-:Y:S02]  /*6930*/  LOP3.LUT R18, R22, R10.reuse, R3, 0xb4, !PT ;  /* 0x0000000a16127212 */ /* 0x080fe400078eb403 */
[----:B------:R-:W-:Y:S02]  /*6940*/  LOP3.LUT R22, R14, R11, R19, 0x74, !PT ;  /* 0x0000000b0e167212 */ /* 0x000fe400078e7413 */
[----:B------:R-:W-:-:S02]  /*6950*/  LOP3.LUT R25, R25, R10, RZ, 0x3c, !PT ;  /* 0x0000000a19197212 */ /* 0x000fc400078e3cff */
[----:B------:R-:W-:Y:S02]  /*6960*/  LOP3.LUT R13, R27, R19, R14, 0xb4, !PT ;  /* 0x000000131b0d7212 */ /* 0x000fe400078eb40e */
[----:B------:R-:W-:Y:S02]  /*6970*/  LOP3.LUT R19, R14, R27, RZ, 0x30, !PT ;  /* 0x0000001b0e137212 */ /* 0x000fe400078e30ff */
[----:B------:R-:W-:Y:S02]  /*6980*/  LOP3.LUT R16, RZ, R17, RZ, 0x33, !PT ;  /* 0x00000011ff107212 */ /* 0x000fe400078e33ff */
[----:B------:R-:W-:Y:S02]  /*6990*/  LOP3.LUT R23, RZ, R18, RZ, 0x33, !PT ;  /* 0x00000012ff177212 */ /* 0x000fe400078e33ff */
[----:B------:R-:W-:Y:S02]  /*69a0*/  LOP3.LUT R24, R8, R3, R15, 0x74, !PT ;  /* 0x0000000308187212 */ /* 0x000fe400078e740f */
[----:B------:R-:W-:-:S02]  /*69b0*/  LOP3.LUT R14, R11, R27, R12, 0x74, !PT ;  /* 0x0000001b0b0e7212 */ /* 0x000fc400078e740c */
[----:B------:R-:W-:Y:S02]  /*69c0*/  LOP3.LUT R15, R25, R15, R8, 0xb4, !PT ;  /* 0x0000000f190f7212 */ /* 0x000fe400078eb408 */
[----:B------:R-:W-:Y:S02]  /*69d0*/  LOP3.LUT R12, R19, R11, R12, 0x96, !PT ;  /* 0x0000000b130c7212 */ /* 0x000fe400078e960c */
[C-C-:B------:R-:W-:Y:S02]  /*69e0*/  SHF.L.W.U32.HI R21, R23.reuse, 0x1f, R16.reuse ;  /* 0x0000001f17157819 */ /* 0x140fe40000010e10 */
[----:B------:R-:W-:Y:S02]  /*69f0*/  SHF.L.W.U32.HI R20, R23, 0x1a, R16 ;  /* 0x0000001a17147819 */ /* 0x000fe40000010e10 */
[----:B------:R-:W-:Y:S02]  /*6a00*/  SHF.L.W.U32.HI R9, R16, 0x1f, R23 ;  /* 0x0000001f10097819 */ /* 0x000fe40000010e17 */
[----:B------:R-:W-:-:S02]  /*6a10*/  LOP3.LUT R11, R8, R25, RZ, 0x30, !PT ;  /* 0x00000019080b7212 */ /* 0x000fc400078e30ff */
[----:B------:R-:W-:Y:S02]  /*6a20*/  SHF.L.W.U32.HI R16, R16, 0x1a, R23 ;  /* 0x0000001a10107819 */ /* 0x000fe40000010e17 */
[----:B------:R-:W-:Y:S02]  /*6a30*/  LOP3.LUT R23, R22, R13, RZ, 0x3c, !PT ;  /* 0x0000000d16177212 */ /* 0x000fe400078e3cff */
[----:B------:R-:W-:Y:S02]  /*6a40*/  LOP3.LUT R8, R24, R15, RZ, 0x3c, !PT ;  /* 0x0000000f18087212 */ /* 0x000fe400078e3cff */
[--C-:B------:R-:W-:Y:S02]  /*6a50*/  LOP3.LUT R25, R3, R25, R10.reuse, 0x74, !PT ;  /* 0x0000001903197212 */ /* 0x100fe400078e740a */
[----:B------:R-:W-:Y:S02]  /*6a60*/  LOP3.LUT R11, R11, R3, R10, 0x96, !PT ;  /* 0x000000030b0b7212 */ /* 0x000fe400078e960a */
[----:B------:R-:W-:-:S02]  /*6a70*/  LOP3.LUT R3, R18, R20, R21, 0x69, !PT ;  /* 0x0000001412037212 */ /* 0x000fc400078e6915 */
[C-C-:B------:R-:W-:Y:S02]  /*6a80*/  SHF.L.W.U32.HI R21, R23.reuse, 0x3, R8.reuse ;  /* 0x0000000317157819 */ /* 0x140fe40000010e08 */
[C-C-:B------:R-:W-:Y:S02]  /*6a90*/  SHF.L.W.U32.HI R10, R8.reuse, 0x3, R23.reuse ;  /* 0x00000003080a7819 */ /* 0x140fe40000010e17 */
[----:B------:R-:W-:Y:S02]  /*6aa0*/  SHF.L.W.U32.HI R22, R8, 0x19, R23 ;  /* 0x0000001908167819 */ /* 0x000fe40000010e17 */
[----:B------:R-:W-:Y:S02]  /*6ab0*/  SHF.L.W.U32.HI R20, R23, 0x19, R8 ;  /* 0x0000001917147819 */ /* 0x000fe40000010e08 */
[----:B------:R-:W-:Y:S02]  /*6ac0*/  LOP3.LUT R18, R25, R18, RZ, 0x3c, !PT ;  /* 0x0000001219127212 */ /* 0x000fe400078e3cff */
[----:B------:R-:W-:-:S02]  /*6ad0*/  LOP3.LUT R19, R14, R17, RZ, 0x3c, !PT ;  /* 0x000000110e137212 */ /* 0x000fc400078e3cff */
        /* <DEDUP_REMOVED lines=16> */
[----:B------:R-:W-:Y:S02]  /*6be0*/  LOP3.LUT R23, R23, R20, RZ, 0x3c, !PT ;  /* 0x0000001417177212 */ /* 0x000fe400078e3cff */
[----:B------:R-:W-:-:S02]  /*6bf0*/  LOP3.LUT R17, R17, R16, R9, 0x69, !PT ;  /* 0x0000001011117212 */ /* 0x000fc400078e6909 */
[--C-:B------:R-:W-:Y:S02]  /*6c00*/  SHF.L.W.U32.HI R20, R11, 0x19, R12.reuse ;  /* 0x000000190b147819 */ /* 0x100fe40000010e0c */
[C---:B------:R-:W-:Y:S02]  /*6c10*/  SHF.L.W.U32.HI R9, R12.reuse, 0x17, R11 ;  /* 0x000000170c097819 */ /* 0x040fe40000010e0b */
[----:B------:R-:W-:Y:S02]  /*6c20*/  LOP3.LUT R14, R21, R14, RZ, 0x3c, !PT ;  /* 0x0000000e150e7212 */ /* 0x000fe400078e3cff */
        /* <DEDUP_REMOVED lines=9> */
[----:B------:R-:W-:Y:S02]  /*6cc0*/  LOP3.LUT R9, R11, R13, R10, 0xb4, !PT ;  /* 0x0000000d0b097212 */ /* 0x000fe400078eb40a */
[----:B------:R-:W-:Y:S02]  /*6cd0*/  LOP3.LUT R15, R3, R8, RZ, 0x3c, !PT ;  /* 0x00000008030f7212 */ /* 0x000fe400078e3cff */
[----:B------:R-:W-:Y:S02]  /*6ce0*/  LOP3.LUT R10, R10, R11, RZ, 0x30, !PT ;  /* 0x0000000b0a0a7212 */ /* 0x000fe400078e30ff */
[----:B------:R-:W-:Y:S02]  /*6cf0*/  LOP3.LUT R20, R8, R18, R3, 0x74, !PT ;  /* 0x0000001208147212 */ /* 0x000fe400078e7403 */
[----:B------:R-:W-:Y:S02]  /*6d00*/  LOP3.LUT R13, R25, R3, R8, 0xb4, !PT ;  /* 0x00000003190d7212 */ /* 0x000fe400078eb408 */
[----:B------:R-:W-:-:S02]  /*6d10*/  LOP3.LUT R17, R17, R16, R19, 0xb4, !PT ;  /* 0x0000001011117212 */ /* 0x000fc400078eb413 */
[--C-:B------:R-:W-:Y:S02]  /*6d20*/  LOP3.LUT R12, R19, R11, R16.reuse, 0x74, !PT ;  /* 0x0000000b130c7212 */ /* 0x100fe400078e7410 */
[----:B------:R-:W-:Y:S02]  /*6d30*/  LOP3.LUT R3, R8, R25, RZ, 0x30, !PT ;  /* 0x0000001908037212 */ /* 0x000fe400078e30ff */
[----:B------:R-:W-:Y:S02]  /*6d40*/  LOP3.LUT R16, R10, R19, R16, 0x96, !PT ;  /* 0x000000130a107212 */ /* 0x000fe400078e9610 */
[----:B------:R-:W-:Y:S02]  /*6d50*/  LOP3.LUT R15, R15, R21, R18, 0xb4, !PT ;  /* 0x000000150f0f7212 */ /* 0x000fe400078eb412 */
[----:B------:R-:W-:Y:S02]  /*6d60*/  LOP3.LUT R8, R18, R25, R21, 0x74, !PT ;  /* 0x0000001912087212 */ /* 0x000fe400078e7415 */
[----:B------:R-:W-:-:S02]  /*6d70*/  LOP3.LUT R10, R14, R9, RZ, 0x3c, !PT ;  /* 0x000000090e0a7212 */ /* 0x000fc400078e3cff */
[----:B------:R-:W-:Y:S02]  /*6d80*/  LOP3.LUT R23, R20, R13, RZ, 0x3c, !PT ;  /* 0x0000000d14177212 */ /* 0x000fe400078e3cff */
[----:B------:R-:W-:Y:S02]  /*6d90*/  LOP3.LUT R21, R3, R18, R21, 0x96, !PT ;  /* 0x0000001203157212 */ /* 0x000fe400078e9615 */
[----:B------:R-:W-:Y:S02]  /*6da0*/  LOP3.LUT R19, R8, R15, RZ, 0x3c, !PT ;  /* 0x0000000f08137212 */ /* 0x000fe400078e3cff */
[C-C-:B------:R-:W-:Y:S02]  /*6db0*/  SHF.L.W.U32.HI R14, R23.reuse, 0x3, R10.reuse ;  /* 0x00000003170e7819 */ /* 0x140fe40000010e0a */
[----:B------:R-:W-:Y:S02]  /*6dc0*/  SHF.L.W.U32.HI R11, R23, 0x19, R10 ;  /* 0x00000019170b7819 */ /* 0x000fe40000010e0a */
        /* <DEDUP_REMOVED lines=152> */
[----:B------:R-:W-:Y:S02]  /*7750*/  LOP3.LUT R17, R17, R12, R11, 0xb4, !PT ;  /* 0x0000000c11117212 */ /* 0x000fe400078eb40b */
[----:B------:R-:W-:Y:S02]  /*7760*/  LOP3.LUT R23, RZ, R18, RZ, 0x33, !PT ;  /* 0x00000012ff177212 */ /* 0x000fe400078e33ff */
[----:B------:R-:W-:Y:S02]  /*7770*/  LOP3.LUT R14, RZ, R17, RZ, 0x33, !PT ;  /* 0x00000011ff0e7212 */ /* 0x000fe400078e33ff */
[----:B------:R-:W-:Y:S02]  /*7780*/  LOP3.LUT R13, R20, R13, R21, 0x96, !PT ;  /* 0x0000000d140d7212 */ /* 0x000fe400078e9615 */
        /* <DEDUP_REMOVED lines=8> */
[----:B------:R-:W-:Y:S02]  /*7810*/  LOP3.LUT R19, R16, R25, RZ, 0x30, !PT ;  /* 0x0000001910137212 */ /* 0x000fe400078e30ff */
[C---:B------:R-:W-:Y:S02]  /*7820*/  LOP3.LUT R24, R8.reuse, R3, R15, 0x74, !PT ;  /* 0x0000000308187212 */ /* 0x040fe400078e740f */
[----:B------:R-:W-:Y:S02]  /*7830*/  LOP3.LUT R15, R23, R15, R8, 0xb4, !PT ;  /* 0x0000000f170f7212 */ /* 0x000fe400078eb408 */
[----:B------:R-:W-:Y:S02]  /*7840*/  LOP3.LUT R16, R11, R25, R12, 0x74, !PT ;  /* 0x000000190b107212 */ /* 0x000fe400078e740c */
[----:B------:R-:W-:-:S02]  /*7850*/  LOP3.LUT R8, R8, R23, RZ, 0x30, !PT ;  /* 0x0000001708087212 */ /* 0x000fc400078e30ff */
[----:B------:R-:W-:Y:S02]  /*7860*/  LOP3.LUT R12, R19, R11, R12, 0x96, !PT ;  /* 0x0000000b130c7212 */ /* 0x000fe400078e960c */
[----:B------:R-:W-:Y:S02]  /*7870*/  LOP3.LUT R22, R22, R13, RZ, 0x3c, !PT ;  /* 0x0000000d16167212 */ /* 0x000fe400078e3cff */
[----:B------:R-:W-:Y:S02]  /*7880*/  LOP3.LUT R11, R24, R15, RZ, 0x3c, !PT ;  /* 0x0000000f180b7212 */ /* 0x000fe400078e3cff */
[--C-:B------:R-:W-:Y:S02]  /*7890*/  LOP3.LUT R19, R3, R23, R10.reuse, 0x74, !PT ;  /* 0x0000001703137212 */ /* 0x100fe400078e740a */
[----:B------:R-:W-:Y:S02]  /*78a0*/  LOP3.LUT R3, R8, R3, R10, 0x96, !PT ;  /* 0x0000000308037212 */ /* 0x000fe400078e960a */
[----:B------:R-:W-:-:S02]  /*78b0*/  LOP3.LUT R8, R18, R20, R21, 0x69, !PT ;  /* 0x0000001412087212 */ /* 0x000fc400078e6915 */
[C-C-:B------:R-:W-:Y:S02]  /*78c0*/  SHF.L.W.U32.HI R21, R11.reuse, 0x3, R22.reuse ;  /* 0x000000030b157819 */ /* 0x140fe40000010e16 */
[----:B------:R-:W-:Y:S02]  /*78d0*/  SHF.L.W.U32.HI R10, R11, 0x19, R22 ;  /* 0x000000190b0a7819 */ /* 0x000fe40000010e16 */
[----:B------:R-:W-:Y:S02]  /*78e0*/  LOP3.LUT R18, R19, R18, RZ, 0x3c, !PT ;  /* 0x0000001213127212 */ /* 0x000fe400078e3cff */
[C-C-:B------:R-:W-:Y:S02]  /*78f0*/  SHF.L.W.U32.HI R20, R22.reuse, 0x3, R11.reuse ;  /* 0x0000000316147819 */ /* 0x140fe40000010e0b */
[----:B------:R-:W-:Y:S02]  /*7900*/  SHF.L.W.U32.HI R23, R22, 0x19, R11 ;  /* 0x0000001916177819 */ /* 0x000fe40000010e0b */
        /* <DEDUP_REMOVED lines=19> */
[----:B------:R-:W-:Y:S02]  /*7a40*/  LOP3.LUT R20, R21, R20, RZ, 0x3c, !PT ;  /* 0x0000001415147212 */ /* 0x000fe400078e3cff */
[----:B------:R-:W-:Y:S02]  /*7a50*/  LOP3.LUT R18, R12, R18, R25, 0x96, !PT ;  /* 0x000000120c127212 */ /* 0x000fe400078e9619 */
[--C-:B------:R-:W-:Y:S02]  /*7a60*/  LOP3.LUT R21, R22, R13, R12.reuse, 0x96, !PT ;  /* 0x0000000d16157212 */ /* 0x100fe400078e960c */
[----:B------:R-:W-:Y:S02]  /*7a70*/  SHF.L.W.U32.HI R14, R3, 0x19, R12 ;  /* 0x00000019030e7819 */ /* 0x000fe40000010e0c */
[----:B------:R-:W-:Y:S02]  /*7a80*/  SHF.L.W.U32.HI R9, R12, 0x17, R3 ;  /* 0x000000170c097819 */ /* 0x000fe40000010e03 */
        /* <DEDUP_REMOVED lines=12> */
[----:B------:R-:W-:-:S02]  /*7b50*/  LOP3.LUT R10, R11, R16, R8, 0x74, !PT ;  /* 0x000000100b0a7212 */ /* 0x000fc400078e7408 */
[----:B------:R-:W-:Y:S02]  /*7b60*/  LOP3.LUT R17, R20, R8, R11, 0xb4, !PT ;  /* 0x0000000814117212 */ /* 0x000fe400078eb40b */
[----:B------:R-:W-:Y:S02]  /*7b70*/  LOP3.LUT R15, R8, R11, RZ, 0x3c, !PT ;  /* 0x0000000b080f7212 */ /* 0x000fe400078e3cff */
[----:B------:R-:W-:Y:S02]  /*7b80*/  LOP3.LUT R19, R11, R20, RZ, 0x30, !PT ;  /* 0x000000140b137212 */ /* 0x000fe400078e30ff */
[----:B------:R-:W-:Y:S02]  /*7b90*/  LOP3.LUT R8, R12, R13, RZ, 0x3c, !PT ;  /* 0x0000000d0c087212 */ /* 0x000fe400078e3cff */
[----:B------:R-:W-:Y:S02]  /*7ba0*/  LOP3.LUT R23, R10, R17, RZ, 0x3c, !PT ;  /* 0x000000110a177212 */ /* 0x000fe400078e3cff */
[----:B------:R-:W-:-:S02]  /*7bb0*/  LOP3.LUT R15, R15, R9, R16, 0xb4, !PT ;  /* 0x000000090f0f7212 */ /* 0x000fc400078eb410 */
[--C-:B------:R-:W-:Y:S02]  /*7bc0*/  LOP3.LUT R10, R16, R20, R9.reuse, 0x74, !PT ;  /* 0x00000014100a7212 */ /* 0x100fe400078e7409 */
        /* <DEDUP_REMOVED lines=12> */
[C---:B------:R-:W-:Y:S02]  /*7c90*/  SHF.L.W.U32.HI R8, R21.reuse, 0xf, R14 ;  /* 0x0000000f15087819 */ /* 0x040fe40000010e0e */
[----:B------:R-:W-:Y:S02]  /*7ca0*/  LOP3.LUT R11, R14, R10, R11, 0x96, !PT ;  /* 0x0000000a0e0b7212 */ /* 0x000fe400078e960b */
[----:B------:R-:W-:Y:S02]  /*7cb0*/  LOP3.LUT R9, R21, R8, R9, 0x96, !PT ;  /* 0x0000000815097212 */ /* 0x000fe400078e9609 */
[----:B------:R-:W-:Y:S02]  /*7cc0*/  SHF.L.W.U32.HI R21, R18, 0x19, R19 ;  /* 0x0000001912157819 */ /* 0x000fe40000010e13 */
[----:B------:R-:W-:-:S02]  /*7cd0*/  SHF.L.W.U32.HI R14, R19, 0x17, R18 ;  /* 0x00000017130e7819 */ /* 0x000fc40000010e12 */
[C---:B------:R-:W-:Y:S02]  /*7ce0*/  SHF.L.W.U32.HI R10, R19.reuse, 0x19, R18 ;  /* 0x00000019130a7819 */ /* 0x040fe40000010e12 */
[C---:B------:R-:W-:Y:S02]  /*7cf0*/  LOP3.LUT R14, R18.reuse, R14, R21, 0x96, !PT ;  /* 0x0000000e120e7212 */ /* 0x040fe400078e9615 */
        /* <DEDUP_REMOVED lines=12> */
[C-C-:B------:R-:W-:Y:S02]  /*7dc0*/  SHF.L.W.U32.HI R23, R27.reuse, 0xd, R20.reuse ;  /* 0x0000000d1b177819 */ /* 0x140fe40000010e14 */
[----:B------:R-:W-:Y:S02]  /*7dd0*/  SHF.L.W.U32.HI R22, R27, 0x4, R20 ;  /* 0x000000041b167819 */ /* 0x000fe40000010e14 */
[----:B------:R-:W-:Y:S02]  /*7de0*/  SHF.L.W.U32.HI R25, R20, 0xd, R27 ;  /* 0x0000000d14197819 */ /* 0x000fe40000010e1b */
[----:B------:R-:W-:-:S02]  /*7df0*/  LOP3.LUT R21, R8, 0x5a, RZ, 0x3c, !PT ;  /* 0x0000005a08157812 */ /* 0x000fc400078e3cff */
[----:B------:R-:W-:Y:S02]  /*7e00*/  SHF.L.W.U32.HI R20, R20, 0x4, R27 ;  /* 0x0000000414147819 */ /* 0x000fe40000010e1b */
[----:B------:R-:W-:Y:S02]  /*7e10*/  LOP3.LUT R3, R21, R16, RZ, 0x3c, !PT ;  /* 0x0000001015037212 */ /* 0x000fe400078e3cff */
[----:B------:R-:W-:Y:S02]  /*7e20*/  LOP3.LUT R8, R15, R12, RZ, 0x3c, !PT ;  /* 0x0000000c0f087212 */ /* 0x000fe400078e3cff */
[----:B------:R-:W-:Y:S02]  /*7e30*/  LOP3.LUT R20, R20, R25, RZ, 0x3c, !PT ;  /* 0x0000001914147212 */ /* 0x000fe400078e3cff */
[----:B------:R-:W-:Y:S02]  /*7e40*/  LOP3.LUT R24, R22, R23, RZ, 0x3c, !PT ;  /* 0x0000001716187212 */ /* 0x000fe400078e3cff */
[----:B------:R-:W-:-:S02]  /*7e50*/  LOP3.LUT R3, R3, R14, R11, 0xb4, !PT ;  /* 0x0000000e03037212 */ /* 0x000fc400078eb40b */
[----:B------:R-:W-:Y:S02]  /*7e60*/  LOP3.LUT R8, R8, R10, R9, 0xb4, !PT ;  /* 0x0000000a08087212 */ /* 0x000fe400078eb409 */
[----:B------:R-:W-:Y:S02]  /*7e70*/  LOP3.LUT R27, R20, R13, R18, 0x96, !PT ;  /* 0x0000000d141b7212 */ /* 0x000fe400078e9612 */
[----:B------:R-:W-:Y:S02]  /*7e80*/  LOP3.LUT R25, R24, R17, R19, 0x96, !PT ;  /* 0x0000001118197212 */ /* 0x000fe400078e9613 */
[----:B------:R-:W-:Y:S02]  /*7e90*/  LOP3.LUT R22, RZ, R3, RZ, 0x33, !PT ;  /* 0x00000003ff167212 */ /* 0x000fe400078e33ff */
[----:B------:R-:W-:Y:S02]  /*7ea0*/  LOP3.LUT R23, RZ, R8, RZ, 0x33, !PT ;  /* 0x00000008ff177212 */ /* 0x000fe400078e33ff */
[----:B------:R-:W-:-:S02]  /*7eb0*/  LOP3.LUT R27, R27, R14, RZ, 0x3c, !PT ;  /* 0x0000000e1b1b7212 */ /* 0x000fc400078e3cff */
[----:B------:R-:W-:Y:S02]  /*7ec0*/  LOP3.LUT R25, R25, R10, RZ, 0x3c, !PT ;  /* 0x0000000a19197212 */ /* 0x000fe400078e3cff */
        /* <DEDUP_REMOVED lines=12> */
[----:B------:R-:W-:Y:S02]  /*7f90*/  LOP3.LUT R14, R21, R11, R14, 0x96, !PT ;  /* 0x0000000b150e7212 */ /* 0x000fe400078e960e */
[----:B------:R-:W-:Y:S02]  /*7fa0*/  LOP3.LUT R21, R12, R25, RZ, 0x30, !PT ;  /* 0x000000190c157212 */ /* 0x000fe400078e30ff */
[C-C-:B------:R-:W-:Y:S02]  /*7fb0*/  SHF.L.W.U32.HI R12, R22.reuse, 0x3, R23.reuse ;  /* 0x00000003160c7819 */ /* 0x140fe40000010e17 */
[----:B------:R-:W-:Y:S02]  /*7fc0*/  SHF.L.W.U32.HI R24, R22, 0x19, R23 ;  /* 0x0000001916187819 */ /* 0x000fe40000010e17 */
[----:B------:R-:W-:-:S02]  /*7fd0*/  LOP3.LUT R21, R21, R9, R10, 0x96, !PT ;  /* 0x0000000915157212 */ /* 0x000fc400078e960a */
[----:B------:R-:W-:Y:S02]  /*7fe0*/  LOP3.LUT R11, R9, R25, R10, 0x74, !PT ;  /* 0x00000019090b7212 */ /* 0x000fe400078e740a */
[C---:B------:R-:W-:Y:S02]  /*7ff0*/  LOP3.LUT R9, R23.reuse, R24, R12, 0x96, !PT ;  /* 0x0000001817097212 */ /* 0x040fe400078e960c */
[C-C-:B------:R-:W-:Y:S02]  /*8000*/  SHF.L.W.U32.HI R25, R23.reuse, 0x3, R22.reuse ;  /* 0x0000000317197819 */ /* 0x140fe40000010e16 */
[----:B------:R-:W-:Y:S02]  /*8010*/  SHF.L.W.U32.HI R10, R23, 0x19, R22 ;  /* 0x00000019170a7819 */ /* 0x000fe40000010e16 */
[----:B------:R-:W-:Y:S02]  /*8020*/  LOP3.LUT R12, R17, R14, RZ, 0x3c, !PT ;  /* 0x0000000e110c7212 */ /* 0x000fe400078e3cff */
[----:B------:R-:W-:-:S02]  /*8030*/  LOP3.LUT R27, R15, R21, RZ, 0x3c, !PT ;  /* 0x000000150f1b7212 */ /* 0x000fc400078e3cff */
        /* <DEDUP_REMOVED lines=8> */
[----:B------:R-:W-:Y:S02]  /*80c0*/  SHF.L.W.U32.HI R18, R21, 0x19, R14 ;  /* 0x0000001915127819 */ /* 0x000fe40000010e0e */
[----:B------:R-:W-:Y:S02]  /*80d0*/  SHF.L.W.U32.HI R22, R14, 0x17, R21 ;  /* 0x000000170e167819 */ /* 0x000fe40000010e15 */
[----:B------:R-:W-:Y:S02]  /*80e0*/  LOP3.LUT R16, R16, R3, RZ, 0x3c, !PT ;  /* 0x0000000310107212 */ /* 0x000fe400078e3cff */
[----:B------:R-:W-:-:S02]  /*80f0*/  LOP3.LUT R11, R11, R8, RZ, 0x3c, !PT ;  /* 0x000000080b0b7212 */ /* 0x000fc400078e3cff */
[----:B------:R-:W-:Y:S02]  /*8100*/  SHF.L.W.U32.HI R27, R14, 0x19, R21 ;  /* 0x000000190e1b7819 */ /* 0x000fe40000010e15 */
[----:B------:R-:W-:Y:S02]  /*8110*/  SHF.L.W.U32.HI R12, R21, 0x17, R14 ;  /* 0x00000017150c7819 */ /* 0x000fe40000010e0e */
[----:B------:R-:W-:Y:S02]  /*8120*/  LOP3.LUT R24, R23, R20, RZ, 0x3c, !PT ;  /* 0x0000001417187212 */ /* 0x000fe400078e3cff */
[----:B------:R-:W-:Y:S02]  /*8130*/  LOP3.LUT R18, R21, R22, R18, 0x96, !PT ;  /* 0x0000001615127212 */ /* 0x000fe400078e9612 */
[----:B------:R-:W-:Y:S02]  /*8140*/  LOP3.LUT R25, R25, R17, R14, 0x96, !PT ;  /* 0x0000001119197212 */ /* 0x000fe400078e960e */
[----:B------:R-:W-:-:S02]  /*8150*/  SHF.L.W.U32.HI R17, R16, 0x16, R11 ;  /* 0x0000001610117819 */ /* 0x000fc40000010e0b */
[----:B------:R-:W-:Y:S02]  /*8160*/  SHF.L.W.U32.HI R22, R16, 0xf, R11 ;  /* 0x0000000f10167819 */ /* 0x000fe40000010e0b */
[----:B------:R-:W-:Y:S02]  /*8170*/  LOP3.LUT R12, R14, R12, R27, 0x96, !PT ;  /* 0x0000000c0e0c7212 */ /* 0x000fe400078e961b */
[C-C-:B------:R-:W-:Y:S02]  /*8180*/  SHF.L.W.U32.HI R14, R11.reuse, 0x16, R16.reuse ;  /* 0x000000160b0e7819 */ /* 0x140fe40000010e10 */
[----:B------:R-:W-:Y:S02]  /*8190*/  SHF.L.W.U32.HI R20, R11, 0xf, R16 ;  /* 0x0000000f0b147819 */ /* 0x000fe40000010e10 */
        /* <DEDUP_REMOVED lines=8> */
[-C--:B------:R-:W-:Y:S02]  /*8220*/  LOP3.LUT R17, R11, R21.reuse, R18, 0x74, !PT ;  /* 0x000000150b117212 */ /* 0x080fe400078e7412 */
[----:B------:R-:W-:Y:S02]  /*8230*/  LOP3.LUT R16, R23, R16, R12, 0x74, !PT ;  /* 0x0000001017107212 */ /* 0x000fe400078e740c */
[----:B------:R-:W-:Y:S02]  /*8240*/  LOP3.LUT R14, R10, R21, RZ, 0x30, !PT ;  /* 0x000000150a0e7212 */ /* 0x000fe400078e30ff */
[----:B------:R-:W-:Y:S02]  /*8250*/  LOP3.LUT R17, R8, R19, R17, 0x69, !PT ;  /* 0x0000001308117212 */ /* 0x000fe400078e6911 */
[----:B------:R-:W-:Y:S02]  /*8260*/  LOP3.LUT R16, R3, R13, R16, 0x69, !PT ;  /* 0x0000000d03107212 */ /* 0x000fe400078e6910 */
[----:B------:R-:W-:-:S02]  /*8270*/  LOP3.LUT R12, R15, R23, R12, 0x96, !PT ;  /* 0x000000170f0c7212 */ /* 0x000fc400078e960c */
[----:B------:R-:W-:Y:S01]  /*8280*/  LOP3.LUT R19, R14, R11, R18, 0x96, !PT ;  /* 0x0000000b0e137212 */ /* 0x000fe200078e9612 */
[----:B------:R-:W-:Y:S01]  /*8290*/  IMAD.U32 R18, RZ, RZ, UR22 ;  /* 0x00000016ff127e24 */ /* 0x000fe2000f8e00ff */
[----:B------:R-:W-:Y:S02]  /*82a0*/  LOP3.LUT R17, R17, R10, RZ, 0x3c, !PT ;  /* 0x0000000a11117212 */ /* 0x000fe400078e3cff */
[----:B------:R-:W-:Y:S02]  /*82b0*/  LOP3.LUT R16, R16, 0x4b, R9, 0x96, !PT ;  /* 0x0000004b10107812 */ /* 0x000fe400078e9609 */
[----:B------:R-:W-:Y:S02]  /*82c0*/  SHF.L.W.U32.HI R11, R19, 0x19, R12 ;  /* 0x00000019130b7819 */ /* 0x000fe40000010e0c */
[----:B------:R-:W-:Y:S02]  /*82d0*/  SHF.L.W.U32.HI R14, R12, 0x17, R19 ;  /* 0x000000170c0e7819 */ /* 0x000fe40000010e13 */
[----:B------:R-:W-:-:S02]  /*82e0*/  SHF.L.W.U32.HI R8, R16, 0x16, R17 ;  /* 0x0000001610087819 */ /* 0x000fc40000010e11 */
[----:B------:R-:W-:Y:S02]  /*82f0*/  SHF.L.W.U32.HI R9, R16, 0xf, R17 ;  /* 0x0000000f10097819 */ /* 0x000fe40000010e11 */
[C-C-:B------:R-:W-:Y:S02]  /*8300*/  SHF.L.W.U32.HI R3, R17.reuse, 0x16, R16.reuse ;  /* 0x0000001611037819 */ /* 0x140fe40000010e10 */
[----:B------:R-:W-:Y:S02]  /*8310*/  SHF.L.W.U32.HI R10, R17, 0xf, R16 ;  /* 0x0000000f110a7819 */ /* 0x000fe40000010e10 */
[----:B------:R-:W-:Y:S02]  /*8320*/  SHF.L.W.U32.HI R13, R12, 0x19, R19 ;  /* 0x000000190c0d7819 */ /* 0x000fe40000010e13 */
[C---:B------:R-:W-:Y:S02]  /*8330*/  SHF.L.W.U32.HI R15, R19.reuse, 0x17, R12 ;  /* 0x00000017130f7819 */ /* 0x040fe40000010e0c */
[----:B------:R-:W-:Y:S01]  /*8340*/  LOP3.LUT R14, R19, R14, R11, 0x96, !PT ;  /* 0x0000000e130e7212 */ /* 0x000fe200078e960b */
[----:B------:R-:W-:Y:S01]  /*8350*/  IMAD.U32 R19, RZ, RZ, UR23 ;  /* 0x00000017ff137e24 */ /* 0x000fe2000f8e00ff */
[----:B------:R-:W-:Y:S01]  /*8360*/  LOP3.LUT R9, R16, R9, R8, 0x96, !PT ;  /* 0x0000000910097212 */ /* 0x000fe200078e9608 */
[----:B------:R-:W-:Y:S01]  /*8370*/  IMAD.U32 R16, RZ, RZ, UR22 ;  /* 0x00000016ff107e24 */ /* 0x000fe2000f8e00ff */
[----:B------:R-:W-:Y:S01]  /*8380*/  LOP3.LUT R11, R17, R10, R3, 0x96, !PT ;  /* 0x0000000a110b7212 */ /* 0x000fe200078e9603 */
[----:B------:R-:W-:Y:S01]  /*8390*/  IMAD.U32 R10, RZ, RZ, UR16 ;  /* 0x00000010ff0a7e24 */ /* 0x000fe2000f8e00ff */
[----:B------:R-:W-:Y:S01]  /*83a0*/  LOP3.LUT R8, R12, R15, R13, 0x96, !PT ;  /* 0x0000000f0c087212 */ /* 0x000fe200078e960d */
[----:B------:R-:W-:Y:S01]  /*83b0*/  IMAD.U32 R12, RZ, RZ, UR22 ;  /* 0x00000016ff0c7e24 */ /* 0x000fe2000f8e00ff */
[----:B------:R-:W-:Y:S01]  /*83c0*/  LOP3.LUT R3, R9, R4, RZ, 0x3c, !PT ;  /* 0x0000000409037212 */ /* 0x000fe200078e3cff */
[----:B------:R-:W-:Y:S01]  /*83d0*/  IMAD.U32 R13, RZ, RZ, UR23 ;  /* 0x00000017ff0d7e24 */ /* 0x000fe2000f8e00ff */
[----:B------:R-:W-:Y:S01]  /*83e0*/  LOP3.LUT R6, R11, R6, RZ, 0x3c, !PT ;  /* 0x000000060b067212 */ /* 0x000fe200078e3cff */
[----:B------:R-:W-:Y:S01]  /*83f0*/  IMAD.U32 R9, RZ, RZ, UR32 ;  /* 0x00000020ff097e24 */ /* 0x000fe2000f8e00ff */
[----:B------:R-:W-:Y:S01]  /*8400*/  LOP3.LUT R4, R8, R5, RZ, 0x3c, !PT ;  /* 0x0000000508047212 */ /* 0x000fe200078e3cff */
[----:B------:R-:W-:Y:S01]  /*8410*/  IMAD.U32 R8, RZ, RZ, UR17 ;  /* 0x00000011ff087e24 */ /* 0x000fe2000f8e00ff */
[----:B------:R-:W-:Y:S01]  /*8420*/  LOP3.LUT R7, R14, R7, RZ, 0x3c, !PT ;  /* 0x000000070e077212 */ /* 0x000fe200078e3cff */
[----:B------:R-:W-:Y:S01]  /*8430*/  IMAD.U32 R14, RZ, RZ, UR22 ;  /* 0x00000016ff0e7e24 */ /* 0x000fe2000f8e00ff */
[C-C-:B------:R-:W-:Y:S01]  /*8440*/  SHF.R.U64 R25, R3.reuse, 0x8, R6.reuse ;  /* 0x0000000803197819 */ /* 0x140fe20000001206 */
[----:B------:R-:W-:Y:S01]  /*8450*/  IMAD.U32 R15, RZ, RZ, UR23 ;  /* 0x00000017ff0f7e24 */ /* 0x000fe2000f8e00ff */
[----:B------:R-:W-:Y:S01]  /*8460*/  SHF.R.U64 R5, R4, 0x8, R7 ;  /* 0x0000000804057819 */ /* 0x000fe20000001207 */
[----:B------:R-:W-:Y:S01]  /*8470*/  IMAD.U32 R11, RZ, RZ, UR31 ;  /* 0x0000001fff0b7e24 */ /* 0x000fe2000f8e00ff */
[----:B------:R0:W-:Y:S01]  /*8480*/  STG.E.U8 desc[UR24][R12.64], R3 ;  /* 0x000000030c007986 */ /* 0x0001e2000c101118 */
[----:B------:R-:W-:Y:S01]  /*8490*/  IMAD.U32 R17, RZ, RZ, UR23 ;  /* 0x00000017ff117e24 */ /* 0x000fe2000f8e00ff */
[----:B------:R-:W-:-:S02]  /*84a0*/  SHF.R.U64 R27, R3, 0x10, R6 ;  /* 0x00000010031b7819 */ /* 0x000fc40000001206 */
[----:B------:R1:W-:Y:S01]  /*84b0*/  STG.E.U8 desc[UR24][R8.64], R4 ;  /* 0x0000000408007986 */ /* 0x0003e2000c101118 */
[----:B------:R-:W-:Y:S02]  /*84c0*/  SHF.R.U64 R23, R4, 0x10, R7 ;  /* 0x0000001004177819 */ /* 0x000fe40000001207 */
[----:B------:R-:W-:Y:S01]  /*84d0*/  SHF.R.U64 R21, R3, 0x18, R6 ;  /* 0x0000001803157819 */ /* 0x000fe20000001206 */
[----:B------:R2:W-:Y:S01]  /*84e0*/  STG.E.U8 desc[UR24][R14.64+0x1], R25 ;  /* 0x000001190e007986 */ /* 0x0005e2000c101118 */
[----:B0-----:R-:W-:-:S03]  /*84f0*/  IMAD.U32 R12, RZ, RZ, UR15 ;  /* 0x0000000fff0c7e24 */ /* 0x001fc6000f8e00ff */
[----:B------:R0:W-:Y:S01]  /*8500*/  STG.E.U8 desc[UR24][R10.64], R5 ;  /* 0x000000050a007986 */ /* 0x0001e2000c101118 */
[----:B------:R-:W-:Y:S01]  /*8510*/  IMAD.U32 R13, RZ, RZ, UR30 ;  /* 0x0000001eff0d7e24 */ /* 0x000fe2000f8e00ff */
[----:B------:R-:W-:Y:S01]  /*8520*/  SHF.R.U32.HI R3, RZ, 0x8, R6 ;  /* 0x00000008ff037819 */ /* 0x000fe20000011606 */
[----:B-1----:R-:W-:Y:S01]  /*8530*/  IMAD.U32 R8, RZ, RZ, UR14 ;  /* 0x0000000eff087e24 */ /* 0x002fe2000f8e00ff */
[----:B------:R-:W-:Y:S01]  /*8540*/  STG.E.U8 desc[UR24][R16.64+0x2], R27 ;  /* 0x0000021b10007986 */ /* 0x000fe2000c101118 */
[----:B------:R-:W-:Y:S01]  /*8550*/  IMAD.U32 R9, RZ, RZ, UR29 ;  /* 0x0000001dff097e24 */ /* 0x000fe2000f8e00ff */
[----:B--2---:R-:W-:Y:S01]  /*8560*/  SHF.R.U64 R25, R4, 0x18, R7 ;  /* 0x0000001804197819 */ /* 0x004fe20000001207 */
[----:B------:R-:W-:Y:S01]  /*8570*/  IMAD.U32 R4, RZ, RZ, UR10 ;  /* 0x0000000aff047e24 */ /* 0x000fe2000f8e00ff */
[----:B------:R1:W-:Y:S01]  /*8580*/  STG.E.U8 desc[UR24][R12.64], R23 ;  /* 0x000000170c007986 */ /* 0x0003e2000c101118 */
[----:B0-----:R-:W-:-:S03]  /*8590*/  IMAD.U32 R5, RZ, RZ, UR28 ;  /* 0x0000001cff057e24 */ /* 0x001fc6000f8e00ff */
[----:B------:R0:W-:Y:S01]  /*85a0*/  STG.E.U8 desc[UR24][R18.64+0x3], R21 ;  /* 0x0000031512007986 */ /* 0x0001e2000c101118 */
[----:B------:R-:W-:Y:S02]  /*85b0*/  IMAD.U32 R10, RZ, RZ, UR11 ;  /* 0x0000000bff0a7e24 */ /* 0x000fe4000f8e00ff */
[----:B------:R-:W-:Y:S01]  /*85c0*/  IMAD.U32 R11, RZ, RZ, UR27 ;  /* 0x0000001bff0b7e24 */ /* 0x000fe2000f8e00ff */
[----:B------:R2:W-:Y:S04]  /*85d0*/  STG.E.U8 desc[UR24][R8.64], R25 ;  /* 0x0000001908007986 */ /* 0x0005e8000c101118 */
[----:B------:R3:W-:Y:S01]  /*85e0*/  STG.E.U8 desc[UR24][R14.64+0x4], R6 ;  /* 0x000004060e007986 */ /* 0x0007e2000c101118 */
[----:B-1----:R-:W-:Y:S01]  /*85f0*/  SHF.R.U32.HI R23, RZ, 0x8, R7 ;  /* 0x00000008ff177819 */ /* 0x002fe20000011607 */
[----:B------:R-:W-:-:S02]  /*8600*/  IMAD.U32 R12, RZ, RZ, UR13 ;  /* 0x0000000dff0c7e24 */ /* 0x000fc4000f8e00ff */
[----:B------:R1:W-:Y:S01]  /*8610*/  STG.E.U8 desc[UR24][R4.64], R7 ;  /* 0x0000000704007986 */ /* 0x0003e2000c101118 */
[--C-:B0-----:R-:W-:Y:S01]  /*8620*/  SHF.R.U32.HI R21, RZ, 0x10, R6.reuse ;  /* 0x00000010ff157819 */ /* 0x101fe20000011606 */
[----:B------:R-:W-:Y:S02]  /*8630*/  IMAD.U32 R13, RZ, RZ, UR8 ;  /* 0x00000008ff0d7e24 */ /* 0x000fe4000f8e00ff */
[----:B------:R0:W-:Y:S01]  /*8640*/  STG.E.U8 desc[UR24][R16.64+0x5], R3 ;  /* 0x0000050310007986 */ /* 0x0001e2000c101118 */
[----:B--2---:R-:W-:Y:S02]  /*8650*/  IMAD.U32 R8, RZ, RZ, UR12 ;  /* 0x0000000cff087e24 */ /* 0x004fe4000f8e00ff */
[----:B------:R-:W-:Y:S01]  /*8660*/  IMAD.U32 R9, RZ, RZ, UR26 ;  /* 0x0000001aff097e24 */ /* 0x000fe2000f8e00ff */
[--C-:B---3--:R-:W-:Y:S01]  /*8670*/  SHF.R.U32.HI R15, RZ, 0x10, R7.reuse ;  /* 0x00000010ff0f7819 */ /* 0x108fe20000011607 */
[----:B------:R2:W-:Y:S01]  /*8680*/  STG.E.U8 desc[UR24][R10.64], R23 ;  /* 0x000000170a007986 */ /* 0x0005e2000c101118 */
[----:B-1----:R-:W-:Y:S01]  /*8690*/  IMAD.U32 R4, RZ, RZ, UR9 ;  /* 0x00000009ff047e24 */ /* 0x002fe2000f8e00ff */
[----:B------:R-:W-:Y:S01]  /*86a0*/  SHF.R.U32.HI R7, RZ, 0x18, R7 ;  /* 0x00000018ff077819 */ /* 0x000fe20000011607 */
[----:B------:R-:W-:Y:S01]  /*86b0*/  IMAD.U32 R5, RZ, RZ, UR20 ;  /* 0x00000014ff057e24 */ /* 0x000fe2000f8e00ff */
[----:B------:R2:W-:Y:S01]  /*86c0*/  STG.E.U8 desc[UR24][R18.64+0x6], R21 ;  /* 0x0000061512007986 */ /* 0x0005e2000c101118 */
[----:B0-----:R-:W-:-:S03]  /*86d0*/  SHF.R.U32.HI R3, RZ, 0x18, R6 ;  /* 0x00000018ff037819 */ /* 0x001fc60000011606 */
[----:B------:R2:W-:Y:S04]  /*86e0*/  STG.E.U8 desc[UR24][R8.64], R15 ;  /* 0x0000000f08007986 */ /* 0x0005e8000c101118 */
[----:B------:R2:W-:Y:S04]  /*86f0*/  STG.E.U8 desc[UR24][R4.64], R3 ;  /* 0x0000000304007986 */ /* 0x0005e8000c101118 */
[----:B------:R2:W-:Y:S02]  /*8700*/  STG.E.U8 desc[UR24][R12.64], R7 ;  /* 0x000000070c007986 */ /* 0x0005e4000c101118 */
.L_x_2:
[----:B0-----:R-:W-:Y:S05]  /*8710*/  BSYNC.RECONVERGENT B0 ;  /* 0x0000000000007941 */ /* 0x001fea0003800200 */
.L_x_1:
[----:B------:R-:W-:Y:S02]  /*8720*/  VIADD R0, R0, UR5 ;  /* 0x0000000500007c36 */ /* 0x000fe40008000000 */
[----:B-1234-:R-:W-:-:S03]  /*8730*/  IMAD.U32 R3, RZ, RZ, UR5 ;  /* 0x00000005ff037e24 */ /* 0x01efc6000f8e00ff */
[----:B------:R-:W-:Y:S01]  /*8740*/  ISETP.GE.U32.AND P0, PT, R0, UR19, PT ;  /* 0x0000001300007c0c */ /* 0x000fe2000bf06070 */
[----:B------:R-:W-:-:S12]  /*8750*/  IMAD R2, R3, -0x8, R2 ;  /* 0xfffffff803027824 */ /* 0x000fd800078e0202 */
[----:B------:R-:W-:Y:S05]  /*8760*/  @!P0 BRA `(.L_x_12) ;  /* 0xffffff7c00008947 */ /* 0x000fea000383ffff */
[----:B------:R-:W-:Y:S05]  /*8770*/  BSYNC.RECONVERGENT B1 ;  /* 0x0000000000017941 */ /* 0x000fea0003800200 */
.L_x_0:
[----:B------:R-:W-:Y:S05]  /*8780*/  EXIT ;  /* 0x000000000000794d */ /* 0x000fea0003800000 */
.L_x_13:
[----:B------:R-:W-:-:S00]  /*8790*/  BRA `(.L_x_13) ;  /* 0xfffffffc00fc7947 */ /* 0x000fc0000383ffff */
[----:B------:R-:W-:-:S00]  /*87a0*/  NOP ;  /* 0x0000000000007918 */ /* 0x000fc00000000000 */
        /* <DEDUP_REMOVED lines=13> */
.L_x_14:


//--------------------- .nv.shared._Z29ascon_encrypt_advanced_kernelPKhPhS0_S0_S0_jjj --------------------------
	.section	.nv.shared._Z29ascon_encrypt_advanced_kernelPKhPhS0_S0_S0_jjj,"aw",@nobits
	.sectionflags	@""
	.align	16
	.zero		1024


//--------------------- .nv.shared.reserved.0     --------------------------
	.section	.nv.shared.reserved.0,"aw",@nobits
	.weak		__nv_reservedSMEM_offset_0_alias
	.size		__nv_reservedSMEM_offset_0_alias, 0, 64
	.other		__nv_reservedSMEM_offset_0_alias,@"STO_CUDA_RESERVED_SHARED STV_DEFAULT"
__nv_reservedSMEM_offset_0_alias:
	.zero		0
	.zero		64


//--------------------- .nv.constant0._Z29ascon_encrypt_advanced_kernelPKhPhS0_S0_S0_jjj --------------------------
	.section	.nv.constant0._Z29ascon_encrypt_advanced_kernelPKhPhS0_S0_S0_jjj,"a",@progbits
	.sectionflags	@""
	.align	4
.nv.constant0._Z29ascon_encrypt_advanced_kernelPKhPhS0_S0_S0_jjj:
	.zero		948


//--------------------- SYMBOLS --------------------------

	.type		.nv.reservedSmem.offset0,@object
	.size		.nv.reservedSmem.offset0,0x4
	.type		.nv.reservedSmem.cap,@object
	.size		.nv.reservedSmem.cap,0x4
